//
// Generated by NVIDIA NVVM Compiler
//
// Compiler Build ID: CL-36424714
// Cuda compilation tools, release 13.0, V13.0.88
// Based on NVVM 20.0.0
//

.version 9.0
.target sm_100
.address_size 64

	// .globl	_Z14zero_the_forceP6traces
.extern .func  (.param .b32 func_retval0) vprintf
(
	.param .b64 vprintf_param_0,
	.param .b64 vprintf_param_1
)
;
// _ZZ6kernelPK6tracesS1_PfS2_S2_E17cache_correlation has been demoted
// _ZZ6kernelPK6tracesS1_PfS2_S2_E16cache_offset_idx has been demoted
// _ZZ6kernelPK6tracesS1_PfS2_S2_E17cache_scaling_idx has been demoted
// _ZZ6kernelPK6tracesS1_PfS2_S2_E6ac_exp has been demoted
// _ZZ6kernelPK6tracesS1_PfS2_S2_E6ac_lib has been demoted
// _ZZ6kernelPK6tracesS1_PfS2_S2_E11min_scaling has been demoted
// _ZZ6kernelPK6tracesS1_PfS2_S2_E11max_scaling has been demoted
// _ZZ6kernelPK6tracesS1_PfS2_S2_E10min_offset has been demoted
// _ZZ6kernelPK6tracesS1_PfS2_S2_E10max_offset has been demoted
.global .align 1 .b8 $str[65] = {9, 39, 107, 101, 114, 110, 101, 108, 39, 32, 98, 108, 111, 99, 107, 32, 40, 37, 100, 44, 37, 100, 41, 40, 37, 100, 41, 44, 32, 99, 111, 114, 114, 58, 32, 37, 102, 44, 32, 111, 102, 102, 115, 101, 116, 58, 32, 37, 102, 44, 32, 115, 99, 97, 108, 105, 110, 103, 58, 32, 37, 102, 46, 10};

.visible .entry _Z14zero_the_forceP6traces(
	.param .u64 .ptr .align 1 _Z14zero_the_forceP6traces_param_0
)
{
	.reg .pred 	%p<11>;
	.reg .b32 	%r<29>;
	.reg .b32 	%f<43>;
	.reg .b64 	%rd<73>;

	ld.param.u64 	%rd14, [_Z14zero_the_forceP6traces_param_0];
	cvta.to.global.u64 	%rd15, %rd14;
	ld.global.u8 	%rd16, [%rd15+4];
	ld.global.u8 	%rd17, [%rd15+5];
	shl.b64 	%rd18, %rd17, 8;
	or.b64  	%rd19, %rd18, %rd16;
	ld.global.u8 	%rd20, [%rd15+6];
	shl.b64 	%rd21, %rd20, 16;
	ld.global.u8 	%rd22, [%rd15+7];
	shl.b64 	%rd23, %rd22, 24;
	or.b64  	%rd24, %rd23, %rd21;
	or.b64  	%rd25, %rd24, %rd19;
	ld.global.u8 	%rd26, [%rd15+8];
	ld.global.u8 	%rd27, [%rd15+9];
	shl.b64 	%rd28, %rd27, 8;
	or.b64  	%rd29, %rd28, %rd26;
	ld.global.u8 	%rd30, [%rd15+10];
	shl.b64 	%rd31, %rd30, 16;
	ld.global.u8 	%rd32, [%rd15+11];
	shl.b64 	%rd33, %rd32, 24;
	or.b64  	%rd34, %rd33, %rd31;
	or.b64  	%rd35, %rd34, %rd29;
	shl.b64 	%rd36, %rd35, 32;
	or.b64  	%rd37, %rd36, %rd25;
	cvta.to.global.u64 	%rd38, %rd37;
	mov.u32 	%r20, %ctaid.y;
	mul.wide.u32 	%rd39, %r20, 4;
	add.s64 	%rd40, %rd38, %rd39;
	ld.global.u32 	%r1, [%rd40];
	ld.global.u8 	%rd41, [%rd15+12];
	ld.global.u8 	%rd42, [%rd15+13];
	shl.b64 	%rd43, %rd42, 8;
	or.b64  	%rd44, %rd43, %rd41;
	ld.global.u8 	%rd45, [%rd15+14];
	shl.b64 	%rd46, %rd45, 16;
	ld.global.u8 	%rd47, [%rd15+15];
	shl.b64 	%rd48, %rd47, 24;
	or.b64  	%rd49, %rd48, %rd46;
	or.b64  	%rd50, %rd49, %rd44;
	ld.global.u8 	%rd51, [%rd15+16];
	ld.global.u8 	%rd52, [%rd15+17];
	shl.b64 	%rd53, %rd52, 8;
	or.b64  	%rd54, %rd53, %rd51;
	ld.global.u8 	%rd55, [%rd15+18];
	shl.b64 	%rd56, %rd55, 16;
	ld.global.u8 	%rd57, [%rd15+19];
	shl.b64 	%rd58, %rd57, 24;
	or.b64  	%rd59, %rd58, %rd56;
	or.b64  	%rd60, %rd59, %rd54;
	shl.b64 	%rd61, %rd60, 32;
	or.b64  	%rd62, %rd61, %rd50;
	cvta.to.global.u64 	%rd63, %rd62;
	mul.wide.u32 	%rd64, %r20, 8;
	add.s64 	%rd65, %rd63, %rd64;
	ld.global.u64 	%rd66, [%rd65];
	cvta.to.global.u64 	%rd1, %rd66;
	ld.global.f32 	%f1, [%rd1];
	setp.lt.s32 	%p1, %r1, 1;
	mov.f32 	%f42, 0f00000000;
	@%p1 bra 	$L__BB0_7;
	and.b32  	%r2, %r1, 3;
	setp.lt.u32 	%p2, %r1, 4;
	mov.f32 	%f42, 0f00000000;
	mov.b32 	%r24, 0;
	@%p2 bra 	$L__BB0_4;
	and.b32  	%r24, %r1, 2147483644;
	neg.s32 	%r23, %r24;
	add.s64 	%rd69, %rd1, 8;
	mov.f32 	%f42, 0f00000000;
$L__BB0_3:
	ld.global.f32 	%f14, [%rd69+-8];
	sub.f32 	%f15, %f14, %f1;
	st.global.f32 	[%rd69+-8], %f15;
	add.f32 	%f16, %f42, %f15;
	ld.global.f32 	%f17, [%rd69+-4];
	sub.f32 	%f18, %f17, %f1;
	st.global.f32 	[%rd69+-4], %f18;
	add.f32 	%f19, %f16, %f18;
	ld.global.f32 	%f20, [%rd69];
	sub.f32 	%f21, %f20, %f1;
	st.global.f32 	[%rd69], %f21;
	add.f32 	%f22, %f19, %f21;
	ld.global.f32 	%f23, [%rd69+4];
	sub.f32 	%f24, %f23, %f1;
	st.global.f32 	[%rd69+4], %f24;
	add.f32 	%f42, %f22, %f24;
	add.s32 	%r23, %r23, 4;
	add.s64 	%rd69, %rd69, 16;
	setp.ne.s32 	%p3, %r23, 0;
	@%p3 bra 	$L__BB0_3;
$L__BB0_4:
	setp.eq.s32 	%p4, %r2, 0;
	@%p4 bra 	$L__BB0_7;
	mul.wide.u32 	%rd67, %r24, 4;
	add.s64 	%rd70, %rd1, %rd67;
	neg.s32 	%r25, %r2;
$L__BB0_6:
	.pragma "nounroll";
	ld.global.f32 	%f25, [%rd70];
	sub.f32 	%f26, %f25, %f1;
	st.global.f32 	[%rd70], %f26;
	add.f32 	%f42, %f42, %f26;
	add.s64 	%rd70, %rd70, 4;
	add.s32 	%r25, %r25, 1;
	setp.ne.s32 	%p5, %r25, 0;
	@%p5 bra 	$L__BB0_6;
$L__BB0_7:
	setp.lt.s32 	%p6, %r1, 1;
	cvt.rn.f32.s32 	%f27, %r1;
	div.rn.f32 	%f9, %f42, %f27;
	@%p6 bra 	$L__BB0_14;
	and.b32  	%r11, %r1, 3;
	setp.lt.u32 	%p7, %r1, 4;
	mov.b32 	%r27, 0;
	@%p7 bra 	$L__BB0_11;
	and.b32  	%r27, %r1, 2147483644;
	neg.s32 	%r26, %r27;
	add.s64 	%rd71, %rd1, 8;
$L__BB0_10:
	ld.global.f32 	%f28, [%rd71+-8];
	sub.f32 	%f29, %f28, %f9;
	st.global.f32 	[%rd71+-8], %f29;
	ld.global.f32 	%f30, [%rd71+-4];
	sub.f32 	%f31, %f30, %f9;
	st.global.f32 	[%rd71+-4], %f31;
	ld.global.f32 	%f32, [%rd71];
	sub.f32 	%f33, %f32, %f9;
	st.global.f32 	[%rd71], %f33;
	ld.global.f32 	%f34, [%rd71+4];
	sub.f32 	%f35, %f34, %f9;
	st.global.f32 	[%rd71+4], %f35;
	add.s32 	%r26, %r26, 4;
	add.s64 	%rd71, %rd71, 16;
	setp.ne.s32 	%p8, %r26, 0;
	@%p8 bra 	$L__BB0_10;
$L__BB0_11:
	setp.eq.s32 	%p9, %r11, 0;
	@%p9 bra 	$L__BB0_14;
	mul.wide.u32 	%rd68, %r27, 4;
	add.s64 	%rd72, %rd1, %rd68;
	neg.s32 	%r28, %r11;
$L__BB0_13:
	.pragma "nounroll";
	ld.global.f32 	%f36, [%rd72];
	sub.f32 	%f37, %f36, %f9;
	st.global.f32 	[%rd72], %f37;
	add.s64 	%rd72, %rd72, 4;
	add.s32 	%r28, %r28, 1;
	setp.ne.s32 	%p10, %r28, 0;
	@%p10 bra 	$L__BB0_13;
$L__BB0_14:
	ret;

}
	// .globl	_Z6kernelPK6tracesS1_PfS2_S2_
.visible .entry _Z6kernelPK6tracesS1_PfS2_S2_(
	.param .u64 .ptr .align 1 _Z6kernelPK6tracesS1_PfS2_S2__param_0,
	.param .u64 .ptr .align 1 _Z6kernelPK6tracesS1_PfS2_S2__param_1,
	.param .u64 .ptr .align 1 _Z6kernelPK6tracesS1_PfS2_S2__param_2,
	.param .u64 .ptr .align 1 _Z6kernelPK6tracesS1_PfS2_S2__param_3,
	.param .u64 .ptr .align 1 _Z6kernelPK6tracesS1_PfS2_S2__param_4
)
{
	.local .align 8 .b8 	__local_depot1[40];
	.reg .b64 	%SP;
	.reg .b64 	%SPL;
	.reg .pred 	%p<31>;
	.reg .b32 	%r<114>;
	.reg .b32 	%f<137>;
	.reg .b64 	%rd<141>;
	.reg .b64 	%fd<4>;
	// demoted variable
	.shared .align 4 .b8 _ZZ6kernelPK6tracesS1_PfS2_S2_E17cache_correlation[4096];
	// demoted variable
	.shared .align 4 .b8 _ZZ6kernelPK6tracesS1_PfS2_S2_E16cache_offset_idx[4096];
	// demoted variable
	.shared .align 4 .b8 _ZZ6kernelPK6tracesS1_PfS2_S2_E17cache_scaling_idx[4096];
	// demoted variable
	.shared .align 4 .f32 _ZZ6kernelPK6tracesS1_PfS2_S2_E6ac_exp;
	// demoted variable
	.shared .align 4 .f32 _ZZ6kernelPK6tracesS1_PfS2_S2_E6ac_lib;
	// demoted variable
	.shared .align 4 .f32 _ZZ6kernelPK6tracesS1_PfS2_S2_E11min_scaling;
	// demoted variable
	.shared .align 4 .f32 _ZZ6kernelPK6tracesS1_PfS2_S2_E11max_scaling;
	// demoted variable
	.shared .align 4 .f32 _ZZ6kernelPK6tracesS1_PfS2_S2_E10min_offset;
	// demoted variable
	.shared .align 4 .f32 _ZZ6kernelPK6tracesS1_PfS2_S2_E10max_offset;
	mov.u64 	%SPL, __local_depot1;
	cvta.local.u64 	%SP, %SPL;
	ld.param.u64 	%rd20, [_Z6kernelPK6tracesS1_PfS2_S2__param_0];
	ld.param.u64 	%rd21, [_Z6kernelPK6tracesS1_PfS2_S2__param_1];
	ld.param.u64 	%rd18, [_Z6kernelPK6tracesS1_PfS2_S2__param_3];
	cvta.to.global.u64 	%rd22, %rd21;
	cvta.to.global.u64 	%rd23, %rd20;
	ld.global.u8 	%rd24, [%rd23+4];
	ld.global.u8 	%rd25, [%rd23+5];
	shl.b64 	%rd26, %rd25, 8;
	or.b64  	%rd27, %rd26, %rd24;
	ld.global.u8 	%rd28, [%rd23+6];
	shl.b64 	%rd29, %rd28, 16;
	ld.global.u8 	%rd30, [%rd23+7];
	shl.b64 	%rd31, %rd30, 24;
	or.b64  	%rd32, %rd31, %rd29;
	or.b64  	%rd33, %rd32, %rd27;
	ld.global.u8 	%rd34, [%rd23+8];
	ld.global.u8 	%rd35, [%rd23+9];
	shl.b64 	%rd36, %rd35, 8;
	or.b64  	%rd37, %rd36, %rd34;
	ld.global.u8 	%rd38, [%rd23+10];
	shl.b64 	%rd39, %rd38, 16;
	ld.global.u8 	%rd40, [%rd23+11];
	shl.b64 	%rd41, %rd40, 24;
	or.b64  	%rd42, %rd41, %rd39;
	or.b64  	%rd43, %rd42, %rd37;
	shl.b64 	%rd44, %rd43, 32;
	or.b64  	%rd45, %rd44, %rd33;
	mov.u32 	%r1, %ctaid.y;
	mul.wide.u32 	%rd46, %r1, 4;
	add.s64 	%rd47, %rd45, %rd46;
	ld.u32 	%r2, [%rd47];
	ld.global.u8 	%rd48, [%rd23+12];
	ld.global.u8 	%rd49, [%rd23+13];
	shl.b64 	%rd50, %rd49, 8;
	or.b64  	%rd51, %rd50, %rd48;
	ld.global.u8 	%rd52, [%rd23+14];
	shl.b64 	%rd53, %rd52, 16;
	ld.global.u8 	%rd54, [%rd23+15];
	shl.b64 	%rd55, %rd54, 24;
	or.b64  	%rd56, %rd55, %rd53;
	or.b64  	%rd57, %rd56, %rd51;
	ld.global.u8 	%rd58, [%rd23+16];
	ld.global.u8 	%rd59, [%rd23+17];
	shl.b64 	%rd60, %rd59, 8;
	or.b64  	%rd61, %rd60, %rd58;
	ld.global.u8 	%rd62, [%rd23+18];
	shl.b64 	%rd63, %rd62, 16;
	ld.global.u8 	%rd64, [%rd23+19];
	shl.b64 	%rd65, %rd64, 24;
	or.b64  	%rd66, %rd65, %rd63;
	or.b64  	%rd67, %rd66, %rd61;
	shl.b64 	%rd68, %rd67, 32;
	or.b64  	%rd69, %rd68, %rd57;
	mul.wide.u32 	%rd70, %r1, 8;
	add.s64 	%rd71, %rd69, %rd70;
	ld.u64 	%rd1, [%rd71];
	ld.global.u8 	%rd72, [%rd22+4];
	ld.global.u8 	%rd73, [%rd22+5];
	shl.b64 	%rd74, %rd73, 8;
	or.b64  	%rd75, %rd74, %rd72;
	ld.global.u8 	%rd76, [%rd22+6];
	shl.b64 	%rd77, %rd76, 16;
	ld.global.u8 	%rd78, [%rd22+7];
	shl.b64 	%rd79, %rd78, 24;
	or.b64  	%rd80, %rd79, %rd77;
	or.b64  	%rd81, %rd80, %rd75;
	ld.global.u8 	%rd82, [%rd22+8];
	ld.global.u8 	%rd83, [%rd22+9];
	shl.b64 	%rd84, %rd83, 8;
	or.b64  	%rd85, %rd84, %rd82;
	ld.global.u8 	%rd86, [%rd22+10];
	shl.b64 	%rd87, %rd86, 16;
	ld.global.u8 	%rd88, [%rd22+11];
	shl.b64 	%rd89, %rd88, 24;
	or.b64  	%rd90, %rd89, %rd87;
	or.b64  	%rd91, %rd90, %rd85;
	shl.b64 	%rd92, %rd91, 32;
	or.b64  	%rd93, %rd92, %rd81;
	mov.u32 	%r3, %ctaid.x;
	mul.wide.u32 	%rd94, %r3, 4;
	add.s64 	%rd95, %rd93, %rd94;
	ld.u32 	%r4, [%rd95];
	ld.global.u8 	%rd96, [%rd22+12];
	ld.global.u8 	%rd97, [%rd22+13];
	shl.b64 	%rd98, %rd97, 8;
	or.b64  	%rd99, %rd98, %rd96;
	ld.global.u8 	%rd100, [%rd22+14];
	shl.b64 	%rd101, %rd100, 16;
	ld.global.u8 	%rd102, [%rd22+15];
	shl.b64 	%rd103, %rd102, 24;
	or.b64  	%rd104, %rd103, %rd101;
	or.b64  	%rd105, %rd104, %rd99;
	ld.global.u8 	%rd106, [%rd22+16];
	ld.global.u8 	%rd107, [%rd22+17];
	shl.b64 	%rd108, %rd107, 8;
	or.b64  	%rd109, %rd108, %rd106;
	ld.global.u8 	%rd110, [%rd22+18];
	shl.b64 	%rd111, %rd110, 16;
	ld.global.u8 	%rd112, [%rd22+19];
	shl.b64 	%rd113, %rd112, 24;
	or.b64  	%rd114, %rd113, %rd111;
	or.b64  	%rd115, %rd114, %rd109;
	shl.b64 	%rd116, %rd115, 32;
	or.b64  	%rd117, %rd116, %rd105;
	mul.wide.u32 	%rd118, %r3, 8;
	add.s64 	%rd119, %rd117, %rd118;
	ld.u64 	%rd2, [%rd119];
	mov.u32 	%r5, %tid.x;
	mov.u32 	%r6, %tid.y;
	or.b32  	%r7, %r5, %r6;
	setp.ne.s32 	%p1, %r7, 0;
	@%p1 bra 	$L__BB1_16;
	mov.b32 	%r57, 0;
	st.shared.u32 	[_ZZ6kernelPK6tracesS1_PfS2_S2_E6ac_lib], %r57;
	setp.lt.s32 	%p2, %r2, 1;
	mov.f32 	%f126, 0f00000000;
	@%p2 bra 	$L__BB1_8;
	and.b32  	%r8, %r2, 3;
	setp.lt.u32 	%p3, %r2, 4;
	mov.b32 	%r102, 0;
	mov.f32 	%f126, 0f00000000;
	@%p3 bra 	$L__BB1_5;
	and.b32  	%r102, %r2, 2147483644;
	neg.s32 	%r101, %r102;
	add.s64 	%rd137, %rd1, 8;
	mov.f32 	%f126, 0f00000000;
$L__BB1_4:
	ld.f32 	%f37, [%rd137+-8];
	fma.rn.f32 	%f38, %f37, %f37, %f126;
	st.shared.f32 	[_ZZ6kernelPK6tracesS1_PfS2_S2_E6ac_lib], %f38;
	ld.f32 	%f39, [%rd137+-4];
	fma.rn.f32 	%f40, %f39, %f39, %f38;
	st.shared.f32 	[_ZZ6kernelPK6tracesS1_PfS2_S2_E6ac_lib], %f40;
	ld.f32 	%f41, [%rd137];
	fma.rn.f32 	%f42, %f41, %f41, %f40;
	st.shared.f32 	[_ZZ6kernelPK6tracesS1_PfS2_S2_E6ac_lib], %f42;
	ld.f32 	%f43, [%rd137+4];
	fma.rn.f32 	%f126, %f43, %f43, %f42;
	st.shared.f32 	[_ZZ6kernelPK6tracesS1_PfS2_S2_E6ac_lib], %f126;
	add.s32 	%r101, %r101, 4;
	add.s64 	%rd137, %rd137, 16;
	setp.ne.s32 	%p4, %r101, 0;
	@%p4 bra 	$L__BB1_4;
$L__BB1_5:
	setp.eq.s32 	%p5, %r8, 0;
	@%p5 bra 	$L__BB1_8;
	mul.wide.u32 	%rd120, %r102, 4;
	add.s64 	%rd138, %rd1, %rd120;
	neg.s32 	%r103, %r8;
$L__BB1_7:
	.pragma "nounroll";
	ld.f32 	%f44, [%rd138];
	fma.rn.f32 	%f126, %f44, %f44, %f126;
	st.shared.f32 	[_ZZ6kernelPK6tracesS1_PfS2_S2_E6ac_lib], %f126;
	add.s64 	%rd138, %rd138, 4;
	add.s32 	%r103, %r103, 1;
	setp.ne.s32 	%p6, %r103, 0;
	@%p6 bra 	$L__BB1_7;
$L__BB1_8:
	cvt.rn.f32.s32 	%f46, %r2;
	div.rn.f32 	%f47, %f126, %f46;
	sqrt.rn.f32 	%f48, %f47;
	st.shared.f32 	[_ZZ6kernelPK6tracesS1_PfS2_S2_E6ac_lib], %f48;
	mov.b32 	%r59, 0;
	st.shared.u32 	[_ZZ6kernelPK6tracesS1_PfS2_S2_E6ac_exp], %r59;
	setp.lt.s32 	%p7, %r4, 1;
	mov.f32 	%f130, 0f00000000;
	@%p7 bra 	$L__BB1_15;
	and.b32  	%r17, %r4, 3;
	setp.lt.u32 	%p8, %r4, 4;
	mov.b32 	%r105, 0;
	mov.f32 	%f130, 0f00000000;
	@%p8 bra 	$L__BB1_12;
	and.b32  	%r105, %r4, 2147483644;
	neg.s32 	%r104, %r105;
	add.s64 	%rd139, %rd2, 8;
	mov.f32 	%f130, 0f00000000;
$L__BB1_11:
	ld.f32 	%f51, [%rd139+-8];
	fma.rn.f32 	%f52, %f51, %f51, %f130;
	st.shared.f32 	[_ZZ6kernelPK6tracesS1_PfS2_S2_E6ac_exp], %f52;
	ld.f32 	%f53, [%rd139+-4];
	fma.rn.f32 	%f54, %f53, %f53, %f52;
	st.shared.f32 	[_ZZ6kernelPK6tracesS1_PfS2_S2_E6ac_exp], %f54;
	ld.f32 	%f55, [%rd139];
	fma.rn.f32 	%f56, %f55, %f55, %f54;
	st.shared.f32 	[_ZZ6kernelPK6tracesS1_PfS2_S2_E6ac_exp], %f56;
	ld.f32 	%f57, [%rd139+4];
	fma.rn.f32 	%f130, %f57, %f57, %f56;
	st.shared.f32 	[_ZZ6kernelPK6tracesS1_PfS2_S2_E6ac_exp], %f130;
	add.s32 	%r104, %r104, 4;
	add.s64 	%rd139, %rd139, 16;
	setp.ne.s32 	%p9, %r104, 0;
	@%p9 bra 	$L__BB1_11;
$L__BB1_12:
	setp.eq.s32 	%p10, %r17, 0;
	@%p10 bra 	$L__BB1_15;
	mul.wide.u32 	%rd121, %r105, 4;
	add.s64 	%rd140, %rd2, %rd121;
	neg.s32 	%r106, %r17;
$L__BB1_14:
	.pragma "nounroll";
	ld.f32 	%f58, [%rd140];
	fma.rn.f32 	%f130, %f58, %f58, %f130;
	st.shared.f32 	[_ZZ6kernelPK6tracesS1_PfS2_S2_E6ac_exp], %f130;
	add.s64 	%rd140, %rd140, 4;
	add.s32 	%r106, %r106, 1;
	setp.ne.s32 	%p11, %r106, 0;
	@%p11 bra 	$L__BB1_14;
$L__BB1_15:
	cvt.rn.f32.s32 	%f59, %r4;
	div.rn.f32 	%f60, %f130, %f59;
	sqrt.rn.f32 	%f61, %f60;
	st.shared.f32 	[_ZZ6kernelPK6tracesS1_PfS2_S2_E6ac_exp], %f61;
	mov.b32 	%r61, 1064514355;
	st.shared.u32 	[_ZZ6kernelPK6tracesS1_PfS2_S2_E11min_scaling], %r61;
	mov.b32 	%r62, 1065772646;
	st.shared.u32 	[_ZZ6kernelPK6tracesS1_PfS2_S2_E11max_scaling], %r62;
	mov.b32 	%r63, -1027080192;
	st.shared.u32 	[_ZZ6kernelPK6tracesS1_PfS2_S2_E10min_offset], %r63;
	mov.b32 	%r64, 1120403456;
	st.shared.u32 	[_ZZ6kernelPK6tracesS1_PfS2_S2_E10max_offset], %r64;
$L__BB1_16:
	bar.sync 	0;
	shl.b32 	%r66, %r5, 7;
	mov.u32 	%r67, _ZZ6kernelPK6tracesS1_PfS2_S2_E16cache_offset_idx;
	add.s32 	%r26, %r67, %r66;
	shl.b32 	%r68, %r6, 2;
	add.s32 	%r27, %r26, %r68;
	mov.u32 	%r69, _ZZ6kernelPK6tracesS1_PfS2_S2_E17cache_scaling_idx;
	add.s32 	%r28, %r69, %r66;
	add.s32 	%r29, %r28, %r68;
	cvt.rn.f32.u32 	%f62, %r5;
	div.rn.f32 	%f13, %f62, 0f41F80000;
	cvt.rn.f32.u32 	%f63, %r6;
	div.rn.f32 	%f14, %f63, 0f41F80000;
	cvt.rn.f32.s32 	%f15, %r4;
	mov.u32 	%r70, _ZZ6kernelPK6tracesS1_PfS2_S2_E17cache_correlation;
	add.s32 	%r30, %r70, %r66;
	add.s32 	%r31, %r30, %r68;
	mov.u32 	%r32, %ntid.x;
	max.u32 	%r33, %r5, %r6;
	mov.b32 	%r107, 0;
$L__BB1_17:
	setp.lt.s32 	%p12, %r2, 1;
	st.shared.u32 	[%r27], %r5;
	st.shared.u32 	[%r29], %r6;
	ld.shared.f32 	%f65, [_ZZ6kernelPK6tracesS1_PfS2_S2_E10max_offset];
	ld.shared.f32 	%f66, [_ZZ6kernelPK6tracesS1_PfS2_S2_E10min_offset];
	sub.f32 	%f67, %f65, %f66;
	fma.rn.f32 	%f16, %f13, %f67, %f66;
	ld.shared.f32 	%f68, [_ZZ6kernelPK6tracesS1_PfS2_S2_E11max_scaling];
	ld.shared.f32 	%f69, [_ZZ6kernelPK6tracesS1_PfS2_S2_E11min_scaling];
	sub.f32 	%f70, %f68, %f69;
	fma.rn.f32 	%f17, %f14, %f70, %f69;
	mov.f32 	%f135, 0f00000000;
	mov.f32 	%f136, %f135;
	@%p12 bra 	$L__BB1_23;
	mov.b32 	%r108, 0;
	mov.f32 	%f136, 0f00000000;
	mov.f32 	%f135, %f136;
$L__BB1_19:
	cvt.rn.f32.u32 	%f72, %r108;
	sub.f32 	%f73, %f72, %f16;
	div.rn.f32 	%f20, %f73, %f17;
	setp.lt.f32 	%p13, %f20, 0f00000000;
	@%p13 bra 	$L__BB1_22;
	setp.ge.f32 	%p14, %f20, %f15;
	@%p14 bra 	$L__BB1_23;
	add.f32 	%f136, %f136, 0f3F800000;
	cvt.rzi.s32.f32 	%r72, %f20;
	mul.wide.u32 	%rd122, %r108, 4;
	add.s64 	%rd123, %rd1, %rd122;
	ld.f32 	%f74, [%rd123];
	mul.wide.s32 	%rd124, %r72, 4;
	add.s64 	%rd125, %rd2, %rd124;
	ld.f32 	%f75, [%rd125];
	add.s32 	%r73, %r72, 1;
	cvt.rn.f32.s32 	%f76, %r73;
	sub.f32 	%f77, %f76, %f20;
	ld.f32 	%f78, [%rd125+4];
	cvt.rn.f32.s32 	%f79, %r72;
	sub.f32 	%f80, %f20, %f79;
	mul.f32 	%f81, %f80, %f78;
	fma.rn.f32 	%f82, %f77, %f75, %f81;
	fma.rn.f32 	%f135, %f74, %f82, %f135;
$L__BB1_22:
	add.s32 	%r108, %r108, 1;
	setp.ne.s32 	%p15, %r108, %r2;
	@%p15 bra 	$L__BB1_19;
$L__BB1_23:
	setp.lt.u32 	%p16, %r32, 2;
	div.rn.f32 	%f83, %f135, %f136;
	ld.shared.f32 	%f84, [_ZZ6kernelPK6tracesS1_PfS2_S2_E6ac_exp];
	div.rn.f32 	%f85, %f83, %f84;
	ld.shared.f32 	%f86, [_ZZ6kernelPK6tracesS1_PfS2_S2_E6ac_lib];
	div.rn.f32 	%f87, %f85, %f86;
	st.shared.f32 	[%r31], %f87;
	bar.sync 	0;
	@%p16 bra 	$L__BB1_40;
	mov.u32 	%r109, %r32;
$L__BB1_25:
	shr.u32 	%r38, %r109, 1;
	setp.le.u32 	%p17, %r38, %r33;
	@%p17 bra 	$L__BB1_39;
	ld.shared.f32 	%f27, [%r31];
	shl.b32 	%r39, %r38, 7;
	add.s32 	%r74, %r30, %r39;
	shl.b32 	%r75, %r6, 2;
	add.s32 	%r40, %r74, %r75;
	ld.shared.f32 	%f28, [%r40];
	setp.leu.f32 	%p18, %f27, %f28;
	setp.gt.f32 	%p19, %f27, %f28;
	selp.f32 	%f29, %f27, %f28, %p19;
	@%p18 bra 	$L__BB1_28;
	ld.shared.u32 	%r110, [%r27];
	bra.uni 	$L__BB1_29;
$L__BB1_28:
	shl.b32 	%r76, %r38, 7;
	add.s32 	%r77, %r27, %r76;
	ld.shared.u32 	%r110, [%r77];
$L__BB1_29:
	@%p18 bra 	$L__BB1_31;
	ld.shared.u32 	%r111, [%r29];
	bra.uni 	$L__BB1_32;
$L__BB1_31:
	add.s32 	%r79, %r29, %r39;
	ld.shared.u32 	%r111, [%r79];
$L__BB1_32:
	add.s32 	%r47, %r38, %r6;
	shl.b32 	%r48, %r38, 2;
	add.s32 	%r80, %r31, %r48;
	ld.shared.f32 	%f30, [%r80];
	add.s32 	%r81, %r40, %r48;
	ld.shared.f32 	%f31, [%r81];
	setp.leu.f32 	%p21, %f30, %f31;
	setp.gt.f32 	%p22, %f30, %f31;
	selp.f32 	%f32, %f30, %f31, %p22;
	@%p21 bra 	$L__BB1_34;
	add.s32 	%r85, %r27, %r48;
	ld.shared.u32 	%r112, [%r85];
	bra.uni 	$L__BB1_35;
$L__BB1_34:
	add.s32 	%r82, %r26, %r39;
	shl.b32 	%r83, %r47, 2;
	add.s32 	%r84, %r82, %r83;
	ld.shared.u32 	%r112, [%r84];
$L__BB1_35:
	@%p21 bra 	$L__BB1_37;
	add.s32 	%r89, %r29, %r48;
	ld.shared.u32 	%r113, [%r89];
	bra.uni 	$L__BB1_38;
$L__BB1_37:
	add.s32 	%r86, %r28, %r39;
	shl.b32 	%r87, %r47, 2;
	add.s32 	%r88, %r86, %r87;
	ld.shared.u32 	%r113, [%r88];
$L__BB1_38:
	setp.gt.f32 	%p24, %f29, %f32;
	selp.f32 	%f88, %f29, %f32, %p24;
	st.shared.f32 	[%r31], %f88;
	selp.b32 	%r90, %r110, %r112, %p24;
	cvt.rn.f32.s32 	%f89, %r90;
	cvt.rzi.s32.f32 	%r91, %f89;
	st.shared.u32 	[%r27], %r91;
	selp.b32 	%r92, %r111, %r113, %p24;
	cvt.rn.f32.s32 	%f90, %r92;
	cvt.rzi.s32.f32 	%r93, %f90;
	st.shared.u32 	[%r29], %r93;
$L__BB1_39:
	bar.sync 	0;
	setp.gt.u32 	%p25, %r109, 3;
	mov.u32 	%r109, %r38;
	@%p25 bra 	$L__BB1_25;
$L__BB1_40:
	add.s32 	%r107, %r107, 1;
	setp.eq.s32 	%p26, %r107, 10;
	@%p26 bra 	$L__BB1_44;
	setp.ne.s32 	%p27, %r7, 0;
	@%p27 bra 	$L__BB1_43;
	ld.shared.u32 	%r94, [_ZZ6kernelPK6tracesS1_PfS2_S2_E16cache_offset_idx];
	cvt.rn.f32.s32 	%f91, %r94;
	div.rn.f32 	%f92, %f91, 0f41F80000;
	ld.shared.f32 	%f93, [_ZZ6kernelPK6tracesS1_PfS2_S2_E10max_offset];
	ld.shared.f32 	%f94, [_ZZ6kernelPK6tracesS1_PfS2_S2_E10min_offset];
	sub.f32 	%f95, %f93, %f94;
	fma.rn.f32 	%f96, %f92, %f95, %f94;
	mul.f32 	%f97, %f95, 0f3E19999A;
	add.f32 	%f98, %f97, %f96;
	st.shared.f32 	[_ZZ6kernelPK6tracesS1_PfS2_S2_E10max_offset], %f98;
	sub.f32 	%f99, %f96, %f97;
	st.shared.f32 	[_ZZ6kernelPK6tracesS1_PfS2_S2_E10min_offset], %f99;
	ld.shared.u32 	%r95, [_ZZ6kernelPK6tracesS1_PfS2_S2_E17cache_scaling_idx];
	cvt.rn.f32.s32 	%f100, %r95;
	div.rn.f32 	%f101, %f100, 0f41F80000;
	ld.shared.f32 	%f102, [_ZZ6kernelPK6tracesS1_PfS2_S2_E11max_scaling];
	ld.shared.f32 	%f103, [_ZZ6kernelPK6tracesS1_PfS2_S2_E11min_scaling];
	sub.f32 	%f104, %f102, %f103;
	fma.rn.f32 	%f105, %f101, %f104, %f103;
	mul.f32 	%f106, %f104, 0f3E19999A;
	add.f32 	%f107, %f106, %f105;
	st.shared.f32 	[_ZZ6kernelPK6tracesS1_PfS2_S2_E11max_scaling], %f107;
	sub.f32 	%f108, %f105, %f106;
	st.shared.f32 	[_ZZ6kernelPK6tracesS1_PfS2_S2_E11min_scaling], %f108;
$L__BB1_43:
	bar.sync 	0;
	bra.uni 	$L__BB1_17;
$L__BB1_44:
	ld.param.u64 	%rd136, [_Z6kernelPK6tracesS1_PfS2_S2__param_4];
	ld.param.u64 	%rd135, [_Z6kernelPK6tracesS1_PfS2_S2__param_2];
	setp.ne.s32 	%p28, %r7, 0;
	ld.shared.f32 	%f109, [_ZZ6kernelPK6tracesS1_PfS2_S2_E17cache_correlation];
	mov.u32 	%r96, %nctaid.x;
	mad.lo.s32 	%r56, %r96, %r1, %r3;
	cvta.to.global.u64 	%rd126, %rd135;
	mul.wide.u32 	%rd127, %r56, 4;
	add.s64 	%rd15, %rd126, %rd127;
	st.global.f32 	[%rd15], %f109;
	ld.shared.u32 	%r97, [_ZZ6kernelPK6tracesS1_PfS2_S2_E16cache_offset_idx];
	cvt.rn.f32.s32 	%f110, %r97;
	div.rn.f32 	%f111, %f110, 0f41F80000;
	ld.shared.f32 	%f112, [_ZZ6kernelPK6tracesS1_PfS2_S2_E10max_offset];
	ld.shared.f32 	%f113, [_ZZ6kernelPK6tracesS1_PfS2_S2_E10min_offset];
	sub.f32 	%f114, %f112, %f113;
	fma.rn.f32 	%f115, %f111, %f114, %f113;
	cvta.to.global.u64 	%rd128, %rd18;
	add.s64 	%rd16, %rd128, %rd127;
	st.global.f32 	[%rd16], %f115;
	ld.shared.u32 	%r98, [_ZZ6kernelPK6tracesS1_PfS2_S2_E17cache_scaling_idx];
	cvt.rn.f32.s32 	%f116, %r98;
	div.rn.f32 	%f117, %f116, 0f41F80000;
	ld.shared.f32 	%f118, [_ZZ6kernelPK6tracesS1_PfS2_S2_E11max_scaling];
	ld.shared.f32 	%f119, [_ZZ6kernelPK6tracesS1_PfS2_S2_E11min_scaling];
	sub.f32 	%f120, %f118, %f119;
	fma.rn.f32 	%f33, %f117, %f120, %f119;
	cvta.to.global.u64 	%rd129, %rd136;
	add.s64 	%rd130, %rd129, %rd127;
	st.global.f32 	[%rd130], %f33;
	setp.ne.s32 	%p29, %r3, %r1;
	or.pred  	%p30, %p29, %p28;
	@%p30 bra 	$L__BB1_46;
	add.u64 	%rd131, %SP, 0;
	add.u64 	%rd132, %SPL, 0;
	ld.global.f32 	%f121, [%rd15];
	cvt.f64.f32 	%fd1, %f121;
	ld.global.f32 	%f122, [%rd16];
	cvt.f64.f32 	%fd2, %f122;
	cvt.f64.f32 	%fd3, %f33;
	st.local.v2.u32 	[%rd132], {%r1, %r1};
	st.local.u32 	[%rd132+8], %r56;
	st.local.f64 	[%rd132+16], %fd1;
	st.local.f64 	[%rd132+24], %fd2;
	st.local.f64 	[%rd132+32], %fd3;
	mov.u64 	%rd133, $str;
	cvta.global.u64 	%rd134, %rd133;
	{ // callseq 0, 0
	.param .b64 param0;
	st.param.b64 	[param0], %rd134;
	.param .b64 param1;
	st.param.b64 	[param1], %rd131;
	.param .b32 retval0;
	call.uni (retval0), 
	vprintf, 
	(
	param0, 
	param1
	);
	ld.param.b32 	%r99, [retval0];
	} // callseq 0
$L__BB1_46:
	ret;

}


// ===== COMPILED SASS (sm_100) =====

	.target	sm_100

	.elftype	@"ET_EXEC"


//--------------------- .note.nv.tkinfo           --------------------------
	.section	.note.nv.tkinfo,"",@"SHT_NOTE"
	.sectionflags	@"SHF_NOTE_NV_TKINFO"
	.tkinfo
        /*0018*/ 	.word	0x00000002
        /*0030*/ 	.string	""
        /*0030*/ 	.string	"ptxas"
        /*0030*/ 	.string	"Cuda compilation tools, release 13.0, V13.0.88"
        /*0030*/ 	.string	"Build cuda_13.0.r13.0/compiler.36424714_0"
        /*0030*/ 	.string	"-arch sm_100 -m 64 "



//--------------------- .note.nv.cuinfo           --------------------------
	.section	.note.nv.cuinfo,"",@"SHT_NOTE"
	.sectionflags	@"SHF_NOTE_NV_CUINFO"
        /*0018*/ 	.short	0x0002
        /*001a*/ 	.short	0x0064
        /*001c*/ 	.short	0x0082
	.zero		2


//--------------------- .nv.info                  --------------------------
	.section	.nv.info,"",@"SHT_CUDA_INFO"
	.align	4


	//----- nvinfo : EIATTR_REGCOUNT
	.align		4
        /*0000*/ 	.byte	0x04, 0x2f
        /*0002*/ 	.short	(.L_2 - .L_1)
	.align		4
.L_1:
        /*0004*/ 	.word	index@(_Z14zero_the_forceP6traces)
        /*0008*/ 	.word	0x00000020


	//----- nvinfo : EIATTR_FRAME_SIZE
	.align		4
.L_2:
        /*000c*/ 	.byte	0x04, 0x11
        /*000e*/ 	.short	(.L_4 - .L_3)
	.align		4
.L_3:
        /*0010*/ 	.word	index@($__internal_2_$__cuda_sm3x_div_rn_noftz_f32_slowpath)
        /*0014*/ 	.word	0x00000000


	//----- nvinfo : EIATTR_FRAME_SIZE
	.align		4
.L_4:
        /*0018*/ 	.byte	0x04, 0x11
        /*001a*/ 	.short	(.L_6 - .L_5)
	.align		4
.L_5:
        /*001c*/ 	.word	index@(_Z14zero_the_forceP6traces)
        /*0020*/ 	.word	0x00000000


	//----- nvinfo : EIATTR_REGCOUNT
	.align		4
.L_6:
        /*0024*/ 	.byte	0x04, 0x2f
        /*0026*/ 	.short	(.L_8 - .L_7)
	.align		4
.L_7:
        /*0028*/ 	.word	index@(_Z6kernelPK6tracesS1_PfS2_S2_)
        /*002c*/ 	.word	0x00000029


	//----- nvinfo : EIATTR_FRAME_SIZE
	.align		4
.L_8:
        /*0030*/ 	.byte	0x04, 0x11
        /*0032*/ 	.short	(.L_10 - .L_9)
	.align		4
.L_9:
        /*0034*/ 	.word	index@($__internal_1_$__cuda_sm3x_div_rn_noftz_f32_slowpath)
        /*0038*/ 	.word	0x00000028


	//----- nvinfo : EIATTR_FRAME_SIZE
	.align		4
.L_10:
        /*003c*/ 	.byte	0x04, 0x11
        /*003e*/ 	.short	(.L_12 - .L_11)
	.align		4
.L_11:
        /*0040*/ 	.word	index@($__internal_0_$__cuda_sm20_sqrt_rn_f32_slowpath)
        /*0044*/ 	.word	0x00000028


	//----- nvinfo : EIATTR_FRAME_SIZE
	.align		4
.L_12:
        /*0048*/ 	.byte	0x04, 0x11
        /*004a*/ 	.short	(.L_14 - .L_13)
	.align		4
.L_13:
        /*004c*/ 	.word	index@(_Z6kernelPK6tracesS1_PfS2_S2_)
        /*0050*/ 	.word	0x00000028


	//----- nvinfo : EIATTR_MIN_STACK_SIZE
	.align		4
.L_14:
        /*0054*/ 	.byte	0x04, 0x12
        /*0056*/ 	.short	(.L_16 - .L_15)
	.align		4
.L_15:
        /*0058*/ 	.word	index@(_Z6kernelPK6tracesS1_PfS2_S2_)
        /*005c*/ 	.word	0x00000028


	//----- nvinfo : EIATTR_MIN_STACK_SIZE
	.align		4
.L_16:
        /*0060*/ 	.byte	0x04, 0x12
        /*0062*/ 	.short	(.L_18 - .L_17)
	.align		4
.L_17:
        /*0064*/ 	.word	index@(_Z14zero_the_forceP6traces)
        /*0068*/ 	.word	0x00000000
.L_18:


//--------------------- .nv.compat                --------------------------
	.section	.nv.compat,"",@"SHT_CUDA_COMPAT_INFO"
	.align	4
        /*0000*/ 	.byte	0x02, 0x09, 0x00, 0x00, 0x02, 0x02, 0x01, 0x00, 0x02, 0x05, 0x05, 0x00, 0x03, 0x07, 0x01, 0x01
        /*0010*/ 	.byte	0x02, 0x03, 0x00, 0x00, 0x02, 0x06, 0x01, 0x00, 0x04, 0x0b, 0x08, 0x00, 0x01, 0x00, 0x00, 0x00
        /*0020*/ 	.byte	0x00, 0x00, 0x00, 0x00


//--------------------- .nv.info._Z6kernelPK6tracesS1_PfS2_S2_ --------------------------
	.section	.nv.info._Z6kernelPK6tracesS1_PfS2_S2_,"",@"SHT_CUDA_INFO"
	.sectionflags	@""
	.align	4


	//----- nvinfo : EIATTR_CUDA_API_VERSION
	.align		4
        /*0000*/ 	.byte	0x04, 0x37
        /*0002*/ 	.short	(.L_20 - .L_19)
.L_19:
        /*0004*/ 	.word	0x00000082


	//----- nvinfo : EIATTR_KPARAM_INFO
	.align		4
.L_20:
        /*0008*/ 	.byte	0x04, 0x17
        /*000a*/ 	.short	(.L_22 - .L_21)
.L_21:
        /*000c*/ 	.word	0x00000000
        /*0010*/ 	.short	0x0004
        /*0012*/ 	.short	0x0020
        /*0014*/ 	.byte	0x00, 0xf5, 0x21, 0x00


	//----- nvinfo : EIATTR_KPARAM_INFO
	.align		4
.L_22:
        /*0018*/ 	.byte	0x04, 0x17
        /*001a*/ 	.short	(.L_24 - .L_23)
.L_23:
        /*001c*/ 	.word	0x00000000
        /*0020*/ 	.short	0x0003
        /*0022*/ 	.short	0x0018
        /*0024*/ 	.byte	0x00, 0xf5, 0x21, 0x00


	//----- nvinfo : EIATTR_KPARAM_INFO
	.align		4
.L_24:
        /*0028*/ 	.byte	0x04, 0x17
        /*002a*/ 	.short	(.L_26 - .L_25)
.L_25:
        /*002c*/ 	.word	0x00000000
        /*0030*/ 	.short	0x0002
        /*0032*/ 	.short	0x0010
        /*0034*/ 	.byte	0x00, 0xf5, 0x21, 0x00


	//----- nvinfo : EIATTR_KPARAM_INFO
	.align		4
.L_26:
        /*0038*/ 	.byte	0x04, 0x17
        /*003a*/ 	.short	(.L_28 - .L_27)
.L_27:
        /*003c*/ 	.word	0x00000000
        /*0040*/ 	.short	0x0001
        /*0042*/ 	.short	0x0008
        /*0044*/ 	.byte	0x00, 0xf5, 0x21, 0x00


	//----- nvinfo : EIATTR_KPARAM_INFO
	.align		4
.L_28:
        /*0048*/ 	.byte	0x04, 0x17
        /*004a*/ 	.short	(.L_30 - .L_29)
.L_29:
        /*004c*/ 	.word	0x00000000
        /*0050*/ 	.short	0x0000
        /*0052*/ 	.short	0x0000
        /*0054*/ 	.byte	0x00, 0xf5, 0x21, 0x00


	//----- nvinfo : EIATTR_SPARSE_MMA_MASK
	.align		4
.L_30:
        /*0058*/ 	.byte	0x03, 0x50
        /*005a*/ 	.short	0x0000


	//----- nvinfo : EIATTR_MAXREG_COUNT
	.align		4
        /*005c*/ 	.byte	0x03, 0x1b
        /*005e*/ 	.short	0x00ff


	//----- nvinfo : EIATTR_NUM_BARRIERS
	.align		4
        /*0060*/ 	.byte	0x02, 0x4c
        /*0062*/ 	.byte	0x01
	.zero		1


	//----- nvinfo : EIATTR_EXTERNS
	.align		4
        /*0064*/ 	.byte	0x04, 0x0f
        /*0066*/ 	.short	(.L_32 - .L_31)


	//   ....[0]....
	.align		4
.L_31:
        /*0068*/ 	.word	index@(vprintf)


	//----- nvinfo : EIATTR_MERCURY_ISA_VERSION
	.align		4
.L_32:
        /*006c*/ 	.byte	0x03, 0x5f
        /*006e*/ 	.short	0x0101


	//----- nvinfo : EIATTR_VRC_CTA_INIT_COUNT
	.align		4
        /*0070*/ 	.byte	0x02, 0x4a
	.zero		1
	.zero		1


	//----- nvinfo : EIATTR_SYSCALL_OFFSETS
	.align		4
        /*0074*/ 	.byte	0x04, 0x46
        /*0076*/ 	.short	(.L_34 - .L_33)


	//   ....[0]....
.L_33:
        /*0078*/ 	.word	0x00002630


	//----- nvinfo : EIATTR_EXIT_INSTR_OFFSETS
	.align		4
.L_34:
        /*007c*/ 	.byte	0x04, 0x1c
        /*007e*/ 	.short	(.L_36 - .L_35)


	//   ....[0]....
.L_35:
        /*0080*/ 	.word	0x00002510


	//   ....[1]....
        /*0084*/ 	.word	0x00002640


	//----- nvinfo : EIATTR_CRS_STACK_SIZE
	.align		4
.L_36:
        /*0088*/ 	.byte	0x04, 0x1e
        /*008a*/ 	.short	(.L_38 - .L_37)
.L_37:
        /*008c*/ 	.word	0x00000000


	//----- nvinfo : EIATTR_CBANK_PARAM_SIZE
	.align		4
.L_38:
        /*0090*/ 	.byte	0x03, 0x19
        /*0092*/ 	.short	0x0028


	//----- nvinfo : EIATTR_PARAM_CBANK
	.align		4
        /*0094*/ 	.byte	0x04, 0x0a
        /*0096*/ 	.short	(.L_40 - .L_39)
	.align		4
.L_39:
        /*0098*/ 	.word	index@(.nv.constant0._Z6kernelPK6tracesS1_PfS2_S2_)
        /*009c*/ 	.short	0x0380
        /*009e*/ 	.short	0x0028


	//----- nvinfo : EIATTR_SW_WAR
	.align		4
.L_40:
        /*00a0*/ 	.byte	0x04, 0x36
        /*00a2*/ 	.short	(.L_42 - .L_41)
.L_41:
        /*00a4*/ 	.word	0x00000008
.L_42:


//--------------------- .nv.info._Z14zero_the_forceP6traces --------------------------
	.section	.nv.info._Z14zero_the_forceP6traces,"",@"SHT_CUDA_INFO"
	.sectionflags	@""
	.align	4


	//----- nvinfo : EIATTR_CUDA_API_VERSION
	.align		4
        /*0000*/ 	.byte	0x04, 0x37
        /*0002*/ 	.short	(.L_44 - .L_43)
.L_43:
        /*0004*/ 	.word	0x00000082


	//----- nvinfo : EIATTR_KPARAM_INFO
	.align		4
.L_44:
        /*0008*/ 	.byte	0x04, 0x17
        /*000a*/ 	.short	(.L_46 - .L_45)
.L_45:
        /*000c*/ 	.word	0x00000000
        /*0010*/ 	.short	0x0000
        /*0012*/ 	.short	0x0000
        /*0014*/ 	.byte	0x00, 0xf5, 0x21, 0x00


	//----- nvinfo : EIATTR_SPARSE_MMA_MASK
	.align		4
.L_46:
        /*0018*/ 	.byte	0x03, 0x50
        /*001a*/ 	.short	0x0000


	//----- nvinfo : EIATTR_MAXREG_COUNT
	.align		4
        /*001c*/ 	.byte	0x03, 0x1b
        /*001e*/ 	.short	0x00ff


	//----- nvinfo : EIATTR_MERCURY_ISA_VERSION
	.align		4
        /*0020*/ 	.byte	0x03, 0x5f
        /*0022*/ 	.short	0x0101


	//----- nvinfo : EIATTR_VRC_CTA_INIT_COUNT
	.align		4
        /*0024*/ 	.byte	0x02, 0x4a
	.zero		1
	.zero		1


	//----- nvinfo : EIATTR_EXIT_INSTR_OFFSETS
	.align		4
        /*0028*/ 	.byte	0x04, 0x1c
        /*002a*/ 	.short	(.L_48 - .L_47)


	//   ....[0]....
.L_47:
        /*002c*/ 	.word	0x00000e30


	//   ....[1]....
        /*0030*/ 	.word	0x00001610


	//   ....[2]....
        /*0034*/ 	.word	0x000016e0


	//----- nvinfo : EIATTR_CRS_STACK_SIZE
	.align		4
.L_48:
        /*0038*/ 	.byte	0x04, 0x1e
        /*003a*/ 	.short	(.L_50 - .L_49)
.L_49:
        /*003c*/ 	.word	0x00000000


	//----- nvinfo : EIATTR_CBANK_PARAM_SIZE
	.align		4
.L_50:
        /*0040*/ 	.byte	0x03, 0x19
        /*0042*/ 	.short	0x0008


	//----- nvinfo : EIATTR_PARAM_CBANK
	.align		4
        /*0044*/ 	.byte	0x04, 0x0a
        /*0046*/ 	.short	(.L_52 - .L_51)
	.align		4
.L_51:
        /*0048*/ 	.word	index@(.nv.constant0._Z14zero_the_forceP6traces)
        /*004c*/ 	.short	0x0380
        /*004e*/ 	.short	0x0008


	//----- nvinfo : EIATTR_SW_WAR
	.align		4
.L_52:
        /*0050*/ 	.byte	0x04, 0x36
        /*0052*/ 	.short	(.L_54 - .L_53)
.L_53:
        /*0054*/ 	.word	0x00000008
.L_54:


//--------------------- .nv.callgraph             --------------------------
	.section	.nv.callgraph,"",@"SHT_CUDA_CALLGRAPH"
	.align	4
	.sectionentsize	8
	.align		4
        /*0000*/ 	.word	0x00000000
	.align		4
        /*0004*/ 	.word	0xffffffff
	.align		4
        /*0008*/ 	.word	index@(_Z6kernelPK6tracesS1_PfS2_S2_)
	.align		4
        /*000c*/ 	.word	index@(vprintf)
	.align		4
        /*0010*/ 	.word	0x00000000
	.align		4
        /*0014*/ 	.word	0xfffffffe
	.align		4
        /*0018*/ 	.word	0x00000000
	.align		4
        /*001c*/ 	.word	0xfffffffd
	.align		4
        /*0020*/ 	.word	0x00000000
	.align		4
        /*0024*/ 	.word	0xfffffffc


//--------------------- .nv.constant4             --------------------------
	.section	.nv.constant4,"a",@progbits
	.align	8
	.align		8
.nv.constant4:
        /*0000*/ 	.dword	vprintf
	.align		8
        /*0008*/ 	.dword	$str


//--------------------- .text._Z6kernelPK6tracesS1_PfS2_S2_ --------------------------
	.section	.text._Z6kernelPK6tracesS1_PfS2_S2_,"ax",@progbits
	.align	128
        .global         _Z6kernelPK6tracesS1_PfS2_S2_
        .type           _Z6kernelPK6tracesS1_PfS2_S2_,@function
        .size           _Z6kernelPK6tracesS1_PfS2_S2_,(.L_x_91 - _Z6kernelPK6tracesS1_PfS2_S2_)
        .other          _Z6kernelPK6tracesS1_PfS2_S2_,@"STO_CUDA_ENTRY STV_DEFAULT"
_Z6kernelPK6tracesS1_PfS2_S2_:
.text._Z6kernelPK6tracesS1_PfS2_S2_:
[----:B------:R-:W0:Y:S08]  /*0000*/  LDC R1, c[0x0][0x37c] ;  /* 0x0000df00ff017b82 */ /* 0x000e300000000800 */
[----:B------:R-:W1:Y:S01]  /*0010*/  LDC.64 R26, c[0x0][0x380] ;  /* 0x0000e000ff1a7b82 */ /* 0x000e620000000a00 */
[----:B------:R-:W1:Y:S01]  /*0020*/  LDCU.64 UR8, c[0x0][0x358] ;  /* 0x00006b00ff0877ac */ /* 0x000e620008000a00 */
[----:B0-----:R-:W-:-:S06]  /*0030*/  VIADD R1, R1, 0xffffffd8 ;  /* 0xffffffd801017836 */ /* 0x001fcc0000000000 */
[----:B------:R-:W0:Y:S01]  /*0040*/  LDC.64 R6, c[0x0][0x388] ;  /* 0x0000e200ff067b82 */ /* 0x000e220000000a00 */
[----:B-1----:R-:W2:Y:S04]  /*0050*/  LDG.E.U8 R2, desc[UR8][R26.64+0x4] ;  /* 0x000004081a027981 */ /* 0x002ea8000c1e1100 */
[----:B------:R-:W2:Y:S04]  /*0060*/  LDG.E.U8 R5, desc[UR8][R26.64+0x5] ;  /* 0x000005081a057981 */ /* 0x000ea8000c1e1100 */
[----:B0-----:R-:W3:Y:S04]  /*0070*/  LDG.E.U8 R19, desc[UR8][R6.64+0x4] ;  /* 0x0000040806137981 */ /* 0x001ee8000c1e1100 */
[----:B------:R-:W3:Y:S04]  /*0080*/  LDG.E.U8 R22, desc[UR8][R6.64+0x5] ;  /* 0x0000050806167981 */ /* 0x000ee8000c1e1100 */
[----:B------:R-:W4:Y:S04]  /*0090*/  LDG.E.U8 R20, desc[UR8][R6.64+0x8] ;  /* 0x0000080806147981 */ /* 0x000f28000c1e1100 */
        /* <DEDUP_REMOVED lines=21> */
[----:B------:R2:W4:Y:S04]  /*01f0*/  LDG.E.U8 R9, desc[UR8][R26.64+0x13] ;  /* 0x000013081a097981 */ /* 0x000528000c1e1100 */
[----:B------:R-:W4:Y:S04]  /*0200*/  LDG.E.U8 R17, desc[UR8][R6.64+0x10] ;  /* 0x0000100806117981 */ /* 0x000f28000c1e1100 */
[----:B------:R-:W4:Y:S04]  /*0210*/  LDG.E.U8 R10, desc[UR8][R6.64+0x11] ;  /* 0x00001108060a7981 */ /* 0x000f28000c1e1100 */
[----:B------:R-:W4:Y:S04]  /*0220*/  LDG.E.U8 R3, desc[UR8][R6.64+0x6] ;  /* 0x0000060806037981 */ /* 0x000f28000c1e1100 */
[----:B------:R-:W4:Y:S04]  /*0230*/  LDG.E.U8 R4, desc[UR8][R6.64+0x7] ;  /* 0x0000070806047981 */ /* 0x000f28000c1e1100 */
[----:B------:R0:W4:Y:S01]  /*0240*/  LDG.E.U8 R12, desc[UR8][R6.64+0xf] ;  /* 0x00000f08060c7981 */ /* 0x000122000c1e1100 */
[----:B--2---:R-:W-:-:S02]  /*0250*/  PRMT R27, R2, 0x6540, R5 ;  /* 0x00006540021b7816 */ /* 0x004fc40000000005 */
[----:B------:R-:W1:Y:S01]  /*0260*/  S2R R2, SR_CTAID.Y ;  /* 0x0000000000027919 */ /* 0x000e620000002600 */
[----:B------:R-:W2:Y:S01]  /*0270*/  S2R R5, SR_CTAID.X ;  /* 0x0000000000057919 */ /* 0x000ea20000002500 */
[----:B---3--:R-:W-:Y:S02]  /*0280*/  PRMT R22, R19, 0x6540, R22 ;  /* 0x0000654013167816 */ /* 0x008fe40000000016 */
[----:B----4-:R-:W-:Y:S02]  /*0290*/  PRMT R19, R20, 0x6540, R15 ;  /* 0x0000654014137816 */ /* 0x010fe4000000000f */
[----:B------:R-:W-:Y:S01]  /*02a0*/  PRMT R20, R18, 0x6540, R13 ;  /* 0x0000654012147816 */ /* 0x000fe2000000000d */
[----:B------:R-:W-:Y:S02]  /*02b0*/  IMAD.U32 R25, R25, 0x10000, RZ ;  /* 0x0001000019197824 */ /* 0x000fe400078e00ff */
[----:B------:R-:W-:Y:S02]  /*02c0*/  IMAD.U32 R31, R31, 0x10000, RZ ;  /* 0x000100001f1f7824 */ /* 0x000fe400078e00ff */
[----:B------:R-:W-:-:S02]  /*02d0*/  IMAD.SHL.U32 R32, R32, 0x1000000, RZ ;  /* 0x0100000020207824 */ /* 0x000fc400078e00ff */
[----:B------:R-:W-:Y:S01]  /*02e0*/  IMAD.SHL.U32 R13, R0, 0x1000000, RZ ;  /* 0x01000000000d7824 */ /* 0x000fe200078e00ff */
[----:B------:R-:W-:Y:S02]  /*02f0*/  PRMT R29, R29, 0x6540, R30 ;  /* 0x000065401d1d7816 */ /* 0x000fe4000000001e */
[----:B------:R-:W-:Y:S01]  /*0300*/  SHF.L.U32 R28, R28, 0x18, RZ ;  /* 0x000000181c1c7819 */ /* 0x000fe200000006ff */
[----:B------:R-:W-:Y:S02]  /*0310*/  IMAD.SHL.U32 R23, R23, 0x1000000, RZ ;  /* 0x0100000017177824 */ /* 0x000fe400078e00ff */
[----:B0-----:R-:W-:Y:S01]  /*0320*/  IMAD.U32 R7, R8, 0x10000, RZ ;  /* 0x0001000008077824 */ /* 0x001fe200078e00ff */
[----:B------:R-:W-:Y:S01]  /*0330*/  SHF.L.U32 R16, R16, 0x10, RZ ;  /* 0x0000001010107819 */ /* 0x000fe200000006ff */
[----:B------:R-:W-:Y:S02]  /*0340*/  IMAD.U32 R14, R14, 0x10000, RZ ;  /* 0x000100000e0e7824 */ /* 0x000fe400078e00ff */
[----:B------:R-:W-:-:S02]  /*0350*/  IMAD.U32 R11, R11, 0x10000, RZ ;  /* 0x000100000b0b7824 */ /* 0x000fc400078e00ff */
[----:B------:R-:W-:Y:S01]  /*0360*/  IMAD.SHL.U32 R0, R21, 0x1000000, RZ ;  /* 0x0100000015007824 */ /* 0x000fe200078e00ff */
[----:B------:R-:W-:Y:S02]  /*0370*/  LOP3.LUT R8, R27, R28, R25, 0xfe, !PT ;  /* 0x0000001c1b087212 */ /* 0x000fe400078efe19 */
[----:B------:R-:W-:Y:S02]  /*0380*/  LOP3.LUT R19, R19, R13, R16, 0xfe, !PT ;  /* 0x0000000d13137212 */ /* 0x000fe400078efe10 */
[----:B------:R-:W-:Y:S02]  /*0390*/  PRMT R33, R33, 0x6540, R34 ;  /* 0x0000654021217816 */ /* 0x000fe40000000022 */
[----:B------:R-:W-:Y:S02]  /*03a0*/  PRMT R35, R35, 0x6540, R36 ;  /* 0x0000654023237816 */ /* 0x000fe40000000024 */
[----:B------:R-:W-:Y:S02]  /*03b0*/  SHF.L.U32 R24, R24, 0x10, RZ ;  /* 0x0000001018187819 */ /* 0x000fe400000006ff */
[----:B------:R-:W-:-:S02]  /*03c0*/  SHF.L.U32 R26, R9, 0x18, RZ ;  /* 0x00000018091a7819 */ /* 0x000fc400000006ff */
[----:B------:R-:W-:Y:S02]  /*03d0*/  LOP3.LUT R9, R29, R32, R31, 0xfe, !PT ;  /* 0x000000201d097212 */ /* 0x000fe400078efe1f */
[----:B------:R-:W-:Y:S02]  /*03e0*/  LOP3.LUT R6, R33, R23, R24, 0xfe, !PT ;  /* 0x0000001721067212 */ /* 0x000fe400078efe18 */
[----:B------:R-:W-:Y:S01]  /*03f0*/  PRMT R10, R17, 0x6540, R10 ;  /* 0x00006540110a7816 */ /* 0x000fe2000000000a */
[----:B------:R-:W-:Y:S02]  /*0400*/  IMAD.U32 R3, R3, 0x10000, RZ ;  /* 0x0001000003037824 */ /* 0x000fe400078e00ff */
[----:B------:R-:W-:Y:S01]  /*0410*/  IMAD.SHL.U32 R4, R4, 0x1000000, RZ ;  /* 0x0100000004047824 */ /* 0x000fe200078e00ff */
[----:B------:R-:W-:Y:S02]  /*0420*/  SHF.L.U32 R15, R12, 0x18, RZ ;  /* 0x000000180c0f7819 */ /* 0x000fe400000006ff */
[----:B------:R-:W-:-:S02]  /*0430*/  LOP3.LUT R7, R35, R26, R7, 0xfe, !PT ;  /* 0x0000001a23077212 */ /* 0x000fc400078efe07 */
[----:B------:R-:W-:Y:S02]  /*0440*/  LOP3.LUT R12, R20, R15, R14, 0xfe, !PT ;  /* 0x0000000f140c7212 */ /* 0x000fe400078efe0e */
[----:B------:R-:W-:Y:S02]  /*0450*/  LOP3.LUT R13, R10, R0, R11, 0xfe, !PT ;  /* 0x000000000a0d7212 */ /* 0x000fe400078efe0b */
[----:B------:R-:W-:Y:S01]  /*0460*/  LOP3.LUT R18, R22, R4, R3, 0xfe, !PT ;  /* 0x0000000416127212 */ /* 0x000fe200078efe03 */
[----:B-1----:R-:W-:-:S04]  /*0470*/  IMAD.WIDE.U32 R14, R2, 0x4, R8 ;  /* 0x00000004020e7825 */ /* 0x002fc800078e0008 */
[----:B------:R-:W-:Y:S01]  /*0480*/  IMAD.WIDE.U32 R10, R2, 0x8, R6 ;  /* 0x00000008020a7825 */ /* 0x000fe200078e0006 */
[----:B------:R0:W5:Y:S03]  /*0490*/  LD.E R17, desc[UR8][R14.64] ;  /* 0x000000080e117980 */ /* 0x000166000c101900 */
[C---:B--2---:R-:W-:Y:S02]  /*04a0*/  IMAD.WIDE.U32 R8, R5.reuse, 0x8, R12 ;  /* 0x0000000805087825 */ /* 0x044fe400078e000c */
[----:B------:R-:W5:Y:S02]  /*04b0*/  LD.E.64 R10, desc[UR8][R10.64] ;  /* 0x000000080a0a7980 */ /* 0x000f64000c101b00 */
[----:B------:R-:W-:Y:S02]  /*04c0*/  IMAD.WIDE.U32 R18, R5, 0x4, R18 ;  /* 0x0000000405127825 */ /* 0x000fe400078e0012 */
[----:B------:R-:W5:Y:S04]  /*04d0*/  LD.E.64 R8, desc[UR8][R8.64] ;  /* 0x0000000808087980 */ /* 0x000f68000c101b00 */
[----:B------:R0:W5:Y:S01]  /*04e0*/  LD.E R27, desc[UR8][R18.64] ;  /* 0x00000008121b7980 */ /* 0x000162000c101900 */
[----:B------:R-:W1:Y:S01]  /*04f0*/  S2R R16, SR_TID.X ;  /* 0x0000000000107919 */ /* 0x000e620000002100 */
[----:B------:R-:W1:Y:S01]  /*0500*/  S2R R13, SR_TID.Y ;  /* 0x00000000000d7919 */ /* 0x000e620000002200 */
[----:B------:R-:W2:Y:S01]  /*0510*/  LDCU UR4, c[0x0][0x2f8] ;  /* 0x00005f00ff0477ac */ /* 0x000ea20008000800 */
[----:B------:R-:W3:Y:S01]  /*0520*/  LDCU UR5, c[0x0][0x2fc] ;  /* 0x00005f80ff0577ac */ /* 0x000ee20008000800 */
[----:B------:R-:W-:Y:S01]  /*0530*/  BSSY.RECONVERGENT B2, `(.L_x_0) ;  /* 0x00000b0000027945 */ /* 0x000fe20003800200 */
[----:B--2---:R-:W-:-:S02]  /*0540*/  IADD3 R6, P1, PT, R1, UR4, RZ ;  /* 0x0000000401067c10 */ /* 0x004fc4000ff3e0ff */
[----:B-1----:R-:W-:Y:S02]  /*0550*/  LOP3.LUT P0, R12, R16, RZ, R13, 0xfa, !PT ;  /* 0x000000ff100c7212 */ /* 0x002fe4000780fa0d */
[----:B---3--:R-:W-:-:S11]  /*0560*/  IADD3.X R7, PT, PT, RZ, UR5, RZ, P1, !PT ;  /* 0x00000005ff077c10 */ /* 0x008fd60008ffe4ff */
[----:B0-----:R-:W-:Y:S05]  /*0570*/  @P0 BRA `(.L_x_1) ;  /* 0x0000000800ac0947 */ /* 0x001fea0003800000 */
[----:B------:R-:W0:Y:S01]  /*0580*/  S2R R3, SR_CgaCtaId ;  /* 0x0000000000037919 */ /* 0x000e220000008800 */
[----:B------:R-:W-:Y:S01]  /*0590*/  MOV R0, 0x400 ;  /* 0x0000040000007802 */ /* 0x000fe20000000f00 */
[----:B------:R-:W-:Y:S01]  /*05a0*/  BSSY.RECONVERGENT B0, `(.L_x_2) ;  /* 0x0000031000007945 */ /* 0x000fe20003800200 */
[----:B-----5:R-:W-:Y:S02]  /*05b0*/  ISETP.GE.AND P0, PT, R17, 0x1, PT ;  /* 0x000000011100780c */ /* 0x020fe40003f06270 */
[----:B0-----:R-:W-:Y:S01]  /*05c0*/  LEA R24, R3, R0, 0x18 ;  /* 0x0000000003187211 */ /* 0x001fe200078ec0ff */
[----:B------:R-:W-:-:S04]  /*05d0*/  IMAD.MOV.U32 R3, RZ, RZ, RZ ;  /* 0x000000ffff037224 */ /* 0x000fc800078e00ff */
[----:B------:R0:W-:Y:S06]  /*05e0*/  STS [R24+0x3004], RZ ;  /* 0x003004ff18007388 */ /* 0x0001ec0000000800 */
[----:B------:R-:W-:Y:S05]  /*05f0*/  @!P0 BRA `(.L_x_3) ;  /* 0x0000000000ac8947 */ /* 0x000fea0003800000 */
[C---:B------:R-:W-:Y:S01]  /*0600*/  ISETP.GE.U32.AND P1, PT, R17.reuse, 0x4, PT ;  /* 0x000000041100780c */ /* 0x040fe20003f26070 */
[----:B------:R-:W-:Y:S01]  /*0610*/  BSSY.RECONVERGENT B1, `(.L_x_4) ;  /* 0x000001e000017945 */ /* 0x000fe20003800200 */
[----:B------:R-:W-:Y:S01]  /*0620*/  LOP3.LUT R0, R17, 0x3, RZ, 0xc0, !PT ;  /* 0x0000000311007812 */ /* 0x000fe200078ec0ff */
[----:B------:R-:W-:Y:S02]  /*0630*/  HFMA2 R3, -RZ, RZ, 0, 0 ;  /* 0x00000000ff037431 */ /* 0x000fe400000001ff */
[----:B------:R-:W-:Y:S01]  /*0640*/  IMAD.MOV.U32 R19, RZ, RZ, RZ ;  /* 0x000000ffff137224 */ /* 0x000fe200078e00ff */
[----:B------:R-:W-:-:S07]  /*0650*/  ISETP.NE.AND P0, PT, R0, RZ, PT ;  /* 0x000000ff0000720c */ /* 0x000fce0003f05270 */
[----:B------:R-:W-:Y:S06]  /*0660*/  @!P1 BRA `(.L_x_5) ;  /* 0x0000000000609947 */ /* 0x000fec0003800000 */
[----:B------:R-:W-:Y:S01]  /*0670*/  IADD3 R18, P1, PT, R10, 0x8, RZ ;  /* 0x000000080a127810 */ /* 0x000fe20007f3e0ff */
[----:B------:R-:W-:Y:S01]  /*0680*/  IMAD.MOV.U32 R3, RZ, RZ, RZ ;  /* 0x000000ffff037224 */ /* 0x000fe200078e00ff */
[----:B------:R-:W-:-:S03]  /*0690*/  LOP3.LUT R19, R17, 0x7ffffffc, RZ, 0xc0, !PT ;  /* 0x7ffffffc11137812 */ /* 0x000fc600078ec0ff */
[----:B------:R-:W-:Y:S01]  /*06a0*/  IMAD.X R23, RZ, RZ, R11, P1 ;  /* 0x000000ffff177224 */ /* 0x000fe200008e060b */
[----:B------:R-:W-:-:S07]  /*06b0*/  IADD3 R4, PT, PT, -R19, RZ, RZ ;  /* 0x000000ff13047210 */ /* 0x000fce0007ffe1ff */
.L_x_6:
[----:B------:R-:W-:Y:S02]  /*06c0*/  IMAD.MOV.U32 R14, RZ, RZ, R18 ;  /* 0x000000ffff0e7224 */ /* 0x000fe400078e0012 */
[----:B------:R-:W-:-:S05]  /*06d0*/  IMAD.MOV.U32 R15, RZ, RZ, R23 ;  /* 0x000000ffff0f7224 */ /* 0x000fca00078e0017 */
[----:B--2---:R-:W2:Y:S02]  /*06e0*/  LD.E R18, desc[UR8][R14.64+-0x8] ;  /* 0xfffff8080e127980 */ /* 0x004ea4000c101900 */
[----:B--2---:R-:W-:-:S05]  /*06f0*/  FFMA R18, R18, R18, R3 ;  /* 0x0000001212127223 */ /* 0x004fca0000000003 */
[----:B------:R1:W-:Y:S04]  /*0700*/  STS [R24+0x3004], R18 ;  /* 0x0030041218007388 */ /* 0x0003e80000000800 */
[----:B------:R-:W2:Y:S02]  /*0710*/  LD.E R3, desc[UR8][R14.64+-0x4] ;  /* 0xfffffc080e037980 */ /* 0x000ea4000c101900 */
[----:B--2---:R-:W-:-:S05]  /*0720*/  FFMA R20, R3, R3, R18 ;  /* 0x0000000303147223 */ /* 0x004fca0000000012 */
[----:B------:R2:W-:Y:S04]  /*0730*/  STS [R24+0x3004], R20 ;  /* 0x0030041418007388 */ /* 0x0005e80000000800 */
[----:B------:R-:W3:Y:S02]  /*0740*/  LD.E R3, desc[UR8][R14.64] ;  /* 0x000000080e037980 */ /* 0x000ee4000c101900 */
[----:B---3--:R-:W-:-:S05]  /*0750*/  FFMA R21, R3, R3, R20 ;  /* 0x0000000303157223 */ /* 0x008fca0000000014 */
[----:B------:R2:W-:Y:S04]  /*0760*/  STS [R24+0x3004], R21 ;  /* 0x0030041518007388 */ /* 0x0005e80000000800 */
[----:B------:R-:W3:Y:S01]  /*0770*/  LD.E R22, desc[UR8][R14.64+0x4] ;  /* 0x000004080e167980 */ /* 0x000ee2000c101900 */
[----:B------:R-:W-:Y:S02]  /*0780*/  IADD3 R4, PT, PT, R4, 0x4, RZ ;  /* 0x0000000404047810 */ /* 0x000fe40007ffe0ff */
[----:B-1----:R-:W-:Y:S02]  /*0790*/  IADD3 R18, P2, PT, R14, 0x10, RZ ;  /* 0x000000100e127810 */ /* 0x002fe40007f5e0ff */
[----:B------:R-:W-:-:S03]  /*07a0*/  ISETP.NE.AND P1, PT, R4, RZ, PT ;  /* 0x000000ff0400720c */ /* 0x000fc60003f25270 */
[----:B------:R-:W-:Y:S02]  /*07b0*/  IMAD.X R23, RZ, RZ, R15, P2 ;  /* 0x000000ffff177224 */ /* 0x000fe400010e060f */
[----:B---3--:R-:W-:-:S05]  /*07c0*/  FFMA R3, R22, R22, R21 ;  /* 0x0000001616037223 */ /* 0x008fca0000000015 */
[----:B------:R2:W-:Y:S03]  /*07d0*/  STS [R24+0x3004], R3 ;  /* 0x0030040318007388 */ /* 0x0005e60000000800 */
[----:B------:R-:W-:Y:S05]  /*07e0*/  @P1 BRA `(.L_x_6) ;  /* 0xfffffffc00b41947 */ /* 0x000fea000383ffff */
.L_x_5:
[----:B------:R-:W-:Y:S05]  /*07f0*/  BSYNC.RECONVERGENT B1 ;  /* 0x0000000000017941 */ /* 0x000fea0003800200 */
.L_x_4:
[----:B------:R-:W-:Y:S05]  /*0800*/  @!P0 BRA `(.L_x_3) ;  /* 0x0000000000288947 */ /* 0x000fea0003800000 */
[----:B------:R-:W-:-:S04]  /*0810*/  IMAD.WIDE.U32 R14, R19, 0x4, R10 ;  /* 0x00000004130e7825 */ /* 0x000fc800078e000a */
[----:B------:R-:W-:-:S07]  /*0820*/  IMAD.MOV R0, RZ, RZ, -R0 ;  /* 0x000000ffff007224 */ /* 0x000fce00078e0a00 */
.L_x_7:
[----:B-1----:R1:W2:Y:S01]  /*0830*/  LD.E R4, desc[UR8][R14.64] ;  /* 0x000000080e047980 */ /* 0x0022a2000c101900 */
[----:B------:R-:W-:-:S04]  /*0840*/  IADD3 R0, PT, PT, R0, 0x1, RZ ;  /* 0x0000000100007810 */ /* 0x000fc80007ffe0ff */
[----:B------:R-:W-:Y:S02]  /*0850*/  ISETP.NE.AND P0, PT, R0, RZ, PT ;  /* 0x000000ff0000720c */ /* 0x000fe40003f05270 */
[----:B-1----:R-:W-:-:S05]  /*0860*/  IADD3 R14, P1, PT, R14, 0x4, RZ ;  /* 0x000000040e0e7810 */ /* 0x002fca0007f3e0ff */
[----:B------:R-:W-:Y:S02]  /*0870*/  IMAD.X R15, RZ, RZ, R15, P1 ;  /* 0x000000ffff0f7224 */ /* 0x000fe400008e060f */
[----:B--2---:R-:W-:-:S05]  /*0880*/  FFMA R3, R4, R4, R3 ;  /* 0x0000000404037223 */ /* 0x004fca0000000003 */
[----:B------:R1:W-:Y:S01]  /*0890*/  STS [R24+0x3004], R3 ;  /* 0x0030040318007388 */ /* 0x0003e20000000800 */
[----:B------:R-:W-:Y:S05]  /*08a0*/  @P0 BRA `(.L_x_7) ;  /* 0xfffffffc00e00947 */ /* 0x000fea000383ffff */
.L_x_3:
[----:B------:R-:W-:Y:S05]  /*08b0*/  BSYNC.RECONVERGENT B0 ;  /* 0x0000000000007941 */ /* 0x000fea0003800200 */
.L_x_2:
[----:B------:R-:W-:Y:S01]  /*08c0*/  I2FP.F32.S32 R4, R17 ;  /* 0x0000001100047245 */ /* 0x000fe20000201400 */
[----:B------:R-:W-:Y:S03]  /*08d0*/  BSSY.RECONVERGENT B3, `(.L_x_8) ;  /* 0x000000c000037945 */ /* 0x000fe60003800200 */
[----:B------:R-:W3:Y:S08]  /*08e0*/  MUFU.RCP R15, R4 ;  /* 0x00000004000f7308 */ /* 0x000ef00000001000 */
[----:B------:R-:W4:Y:S01]  /*08f0*/  FCHK P0, R3, R4 ;  /* 0x0000000403007302 */ /* 0x000f220000000000 */
[----:B---3--:R-:W-:-:S04]  /*0900*/  FFMA R0, -R4, R15, 1 ;  /* 0x3f80000004007423 */ /* 0x008fc8000000010f */
[----:B------:R-:W-:-:S04]  /*0910*/  FFMA R0, R15, R0, R15 ;  /* 0x000000000f007223 */ /* 0x000fc8000000000f */
[----:B------:R-:W-:-:S04]  /*0920*/  FFMA R15, R0, R3, RZ ;  /* 0x00000003000f7223 */ /* 0x000fc800000000ff */
[----:B------:R-:W-:-:S04]  /*0930*/  FFMA R14, -R4, R15, R3 ;  /* 0x0000000f040e7223 */ /* 0x000fc80000000103 */
[----:B------:R-:W-:Y:S01]  /*0940*/  FFMA R0, R0, R14, R15 ;  /* 0x0000000e00007223 */ /* 0x000fe2000000000f */
[----:B----4-:R-:W-:Y:S06]  /*0950*/  @!P0 BRA `(.L_x_9) ;  /* 0x00000000000c8947 */ /* 0x010fec0003800000 */
[----:B------:R-:W-:-:S07]  /*0960*/  MOV R14, 0x980 ;  /* 0x00000980000e7802 */ /* 0x000fce0000000f00 */
[----:B012---:R-:W-:Y:S05]  /*0970*/  CALL.REL.NOINC `($__internal_1_$__cuda_sm3x_div_rn_noftz_f32_slowpath) ;  /* 0x0000001c008c7944 */ /* 0x007fea0003c00000 */
[----:B------:R-:W-:-:S07]  /*0980*/  IMAD.MOV.U32 R0, RZ, RZ, R3 ;  /* 0x000000ffff007224 */ /* 0x000fce00078e0003 */
.L_x_9:
[----:B------:R-:W-:Y:S05]  /*0990*/  BSYNC.RECONVERGENT B3 ;  /* 0x0000000000037941 */ /* 0x000fea0003800200 */
.L_x_8:
[----:B-12---:R-:W-:Y:S01]  /*09a0*/  IADD3 R3, PT, PT, R0, -0xd000000, RZ ;  /* 0xf300000000037810 */ /* 0x006fe20007ffe0ff */
[----:B------:R1:W2:Y:S01]  /*09b0*/  MUFU.RSQ R15, R0 ;  /* 0x00000000000f7308 */ /* 0x0002a20000001400 */
[----:B------:R-:W-:Y:S02]  /*09c0*/  BSSY.RECONVERGENT B0, `(.L_x_10) ;  /* 0x000000b000007945 */ /* 0x000fe40003800200 */
[----:B------:R-:W-:-:S13]  /*09d0*/  ISETP.GT.U32.AND P0, PT, R3, 0x727fffff, PT ;  /* 0x727fffff0300780c */ /* 0x000fda0003f04070 */
[----:B-1----:R-:W-:Y:S05]  /*09e0*/  @!P0 BRA `(.L_x_11) ;  /* 0x0000000000108947 */ /* 0x002fea0003800000 */
[----:B------:R-:W-:-:S07]  /*09f0*/  MOV R19, 0xa10 ;  /* 0x00000a1000137802 */ /* 0x000fce0000000f00 */
[----:B0-2---:R-:W-:Y:S05]  /*0a00*/  CALL.REL.NOINC `($__internal_0_$__cuda_sm20_sqrt_rn_f32_slowpath) ;  /* 0x0000001c00107944 */ /* 0x005fea0003c00000 */
[----:B------:R-:W-:Y:S01]  /*0a10*/  IMAD.MOV.U32 R15, RZ, RZ, R3 ;  /* 0x000000ffff0f7224 */ /* 0x000fe200078e0003 */
[----:B------:R-:W-:Y:S06]  /*0a20*/  BRA `(.L_x_12) ;  /* 0x0000000000107947 */ /* 0x000fec0003800000 */
.L_x_11:
[C---:B--2---:R-:W-:Y:S01]  /*0a30*/  FMUL.FTZ R3, R15.reuse, R0 ;  /* 0x000000000f037220 */ /* 0x044fe20000410000 */
[----:B------:R-:W-:-:S03]  /*0a40*/  FMUL.FTZ R4, R15, 0.5 ;  /* 0x3f0000000f047820 */ /* 0x000fc60000410000 */
[----:B------:R-:W-:-:S04]  /*0a50*/  FFMA R0, -R3, R3, R0 ;  /* 0x0000000303007223 */ /* 0x000fc80000000100 */
[----:B------:R-:W-:-:S07]  /*0a60*/  FFMA R15, R0, R4, R3 ;  /* 0x00000004000f7223 */ /* 0x000fce0000000003 */
.L_x_12:
[----:B------:R-:W-:Y:S05]  /*0a70*/  BSYNC.RECONVERGENT B0 ;  /* 0x0000000000007941 */ /* 0x000fea0003800200 */
.L_x_10:
[----:B------:R-:W0:Y:S01]  /*0a80*/  S2R R3, SR_CgaCtaId ;  /* 0x0000000000037919 */ /* 0x000e220000008800 */
[----:B------:R-:W-:Y:S01]  /*0a90*/  MOV R0, 0x400 ;  /* 0x0000040000007802 */ /* 0x000fe20000000f00 */
[----:B------:R-:W-:Y:S01]  /*0aa0*/  BSSY.RECONVERGENT B0, `(.L_x_13) ;  /* 0x0000032000007945 */ /* 0x000fe20003800200 */
[----:B------:R-:W-:Y:S02]  /*0ab0*/  MOV R14, RZ ;  /* 0x000000ff000e7202 */ /* 0x000fe40000000f00 */
[----:B------:R-:W-:Y:S02]  /*0ac0*/  ISETP.GE.AND P0, PT, R27, 0x1, PT ;  /* 0x000000011b00780c */ /* 0x000fe40003f06270 */
[----:B0-----:R-:W-:Y:S01]  /*0ad0*/  LEA R24, R3, R0, 0x18 ;  /* 0x0000000003187211 */ /* 0x001fe200078ec0ff */
[----:B------:R-:W-:-:S04]  /*0ae0*/  IMAD.MOV.U32 R3, RZ, RZ, RZ ;  /* 0x000000ffff037224 */ /* 0x000fc800078e00ff */
[----:B------:R0:W-:Y:S06]  /*0af0*/  STS.64 [R24+0x3000], R14 ;  /* 0x0030000e18007388 */ /* 0x0001ec0000000a00 */
        /* <DEDUP_REMOVED lines=8> */
[----:B------:R-:W-:Y:S02]  /*0b80*/  IADD3 R18, P1, PT, R8, 0x8, RZ ;  /* 0x0000000808127810 */ /* 0x000fe40007f3e0ff */
[----:B------:R-:W-:Y:S02]  /*0b90*/  LOP3.LUT R19, R27, 0x7ffffffc, RZ, 0xc0, !PT ;  /* 0x7ffffffc1b137812 */ /* 0x000fe400078ec0ff */
[----:B------:R-:W-:Y:S01]  /*0ba0*/  MOV R3, RZ ;  /* 0x000000ff00037202 */ /* 0x000fe20000000f00 */
[----:B------:R-:W-:Y:S01]  /*0bb0*/  IMAD.X R23, RZ, RZ, R9, P1 ;  /* 0x000000ffff177224 */ /* 0x000fe200008e0609 */
[----:B------:R-:W-:-:S07]  /*0bc0*/  IADD3 R4, PT, PT, -R19, RZ, RZ ;  /* 0x000000ff13047210 */ /* 0x000fce0007ffe1ff */
.L_x_17:
[----:B0-----:R-:W-:Y:S01]  /*0bd0*/  IMAD.MOV.U32 R14, RZ, RZ, R18 ;  /* 0x000000ffff0e7224 */ /* 0x001fe200078e0012 */
[----:B------:R-:W-:-:S05]  /*0be0*/  MOV R15, R23 ;  /* 0x00000017000f7202 */ /* 0x000fca0000000f00 */
[----:B------:R-:W2:Y:S02]  /*0bf0*/  LD.E R18, desc[UR8][R14.64+-0x8] ;  /* 0xfffff8080e127980 */ /* 0x000ea4000c101900 */
[----:B--2---:R-:W-:-:S05]  /*0c00*/  FFMA R18, R18, R18, R3 ;  /* 0x0000001212127223 */ /* 0x004fca0000000003 */
[----:B------:R0:W-:Y:S04]  /*0c10*/  STS [R24+0x3000], R18 ;  /* 0x0030001218007388 */ /* 0x0001e80000000800 */
[----:B-1----:R-:W2:Y:S02]  /*0c20*/  LD.E R3, desc[UR8][R14.64+-0x4] ;  /* 0xfffffc080e037980 */ /* 0x002ea4000c101900 */
[----:B--2---:R-:W-:-:S05]  /*0c30*/  FFMA R20, R3, R3, R18 ;  /* 0x0000000303147223 */ /* 0x004fca0000000012 */
[----:B------:R1:W-:Y:S04]  /*0c40*/  STS [R24+0x3000], R20 ;  /* 0x0030001418007388 */ /* 0x0003e80000000800 */
[----:B------:R-:W2:Y:S02]  /*0c50*/  LD.E R3, desc[UR8][R14.64] ;  /* 0x000000080e037980 */ /* 0x000ea4000c101900 */
[----:B--2---:R-:W-:-:S05]  /*0c60*/  FFMA R21, R3, R3, R20 ;  /* 0x0000000303157223 */ /* 0x004fca0000000014 */
[----:B------:R1:W-:Y:S04]  /*0c70*/  STS [R24+0x3000], R21 ;  /* 0x0030001518007388 */ /* 0x0003e80000000800 */
[----:B------:R-:W2:Y:S01]  /*0c80*/  LD.E R22, desc[UR8][R14.64+0x4] ;  /* 0x000004080e167980 */ /* 0x000ea2000c101900 */
[----:B------:R-:W-:Y:S01]  /*0c90*/  VIADD R4, R4, 0x4 ;  /* 0x0000000404047836 */ /* 0x000fe20000000000 */
[----:B0-----:R-:W-:-:S04]  /*0ca0*/  IADD3 R18, P2, PT, R14, 0x10, RZ ;  /* 0x000000100e127810 */ /* 0x001fc80007f5e0ff */
[----:B------:R-:W-:Y:S02]  /*0cb0*/  ISETP.NE.AND P1, PT, R4, RZ, PT ;  /* 0x000000ff0400720c */ /* 0x000fe40003f25270 */
[----:B------:R-:W-:Y:S01]  /*0cc0*/  IADD3.X R23, PT, PT, RZ, R15, RZ, P2, !PT ;  /* 0x0000000fff177210 */ /* 0x000fe200017fe4ff */
[----:B--2---:R-:W-:-:S05]  /*0cd0*/  FFMA R3, R22, R22, R21 ;  /* 0x0000001616037223 */ /* 0x004fca0000000015 */
[----:B------:R1:W-:Y:S05]  /*0ce0*/  STS [R24+0x3000], R3 ;  /* 0x0030000318007388 */ /* 0x0003ea0000000800 */
[----:B------:R-:W-:Y:S05]  /*0cf0*/  @P1 BRA `(.L_x_17) ;  /* 0xfffffffc00b41947 */ /* 0x000fea000383ffff */
.L_x_16:
[----:B------:R-:W-:Y:S05]  /*0d00*/  BSYNC.RECONVERGENT B1 ;  /* 0x0000000000017941 */ /* 0x000fea0003800200 */
.L_x_15:
[----:B------:R-:W-:Y:S05]  /*0d10*/  @!P0 BRA `(.L_x_14) ;  /* 0x0000000000288947 */ /* 0x000fea0003800000 */
[----:B0-----:R-:W-:-:S04]  /*0d20*/  IMAD.WIDE.U32 R14, R19, 0x4, R8 ;  /* 0x00000004130e7825 */ /* 0x001fc800078e0008 */
[----:B------:R-:W-:-:S07]  /*0d30*/  IMAD.MOV R0, RZ, RZ, -R0 ;  /* 0x000000ffff007224 */ /* 0x000fce00078e0a00 */
.L_x_18:
[----:B------:R0:W1:Y:S01]  /*0d40*/  LD.E R4, desc[UR8][R14.64] ;  /* 0x000000080e047980 */ /* 0x000062000c101900 */
[----:B------:R-:W-:-:S04]  /*0d50*/  IADD3 R0, PT, PT, R0, 0x1, RZ ;  /* 0x0000000100007810 */ /* 0x000fc80007ffe0ff */
[----:B------:R-:W-:Y:S02]  /*0d60*/  ISETP.NE.AND P0, PT, R0, RZ, PT ;  /* 0x000000ff0000720c */ /* 0x000fe40003f05270 */
[----:B0-----:R-:W-:-:S05]  /*0d70*/  IADD3 R14, P1, PT, R14, 0x4, RZ ;  /* 0x000000040e0e7810 */ /* 0x001fca0007f3e0ff */
[----:B------:R-:W-:Y:S02]  /*0d80*/  IMAD.X R15, RZ, RZ, R15, P1 ;  /* 0x000000ffff0f7224 */ /* 0x000fe400008e060f */
[----:B-12---:R-:W-:-:S05]  /*0d90*/  FFMA R3, R4, R4, R3 ;  /* 0x0000000404037223 */ /* 0x006fca0000000003 */
[----:B------:R2:W-:Y:S01]  /*0da0*/  STS [R24+0x3000], R3 ;  /* 0x0030000318007388 */ /* 0x0005e20000000800 */
[----:B------:R-:W-:Y:S05]  /*0db0*/  @P0 BRA `(.L_x_18) ;  /* 0xfffffffc00e00947 */ /* 0x000fea000383ffff */
.L_x_14:
[----:B------:R-:W-:Y:S05]  /*0dc0*/  BSYNC.RECONVERGENT B0 ;  /* 0x0000000000007941 */ /* 0x000fea0003800200 */
.L_x_13:
[----:B------:R-:W-:Y:S01]  /*0dd0*/  I2FP.F32.S32 R4, R27 ;  /* 0x0000001b00047245 */ /* 0x000fe20000201400 */
[----:B------:R-:W-:Y:S03]  /*0de0*/  BSSY.RECONVERGENT B3, `(.L_x_19) ;  /* 0x000000c000037945 */ /* 0x000fe60003800200 */
[----:B0-----:R-:W0:Y:S08]  /*0df0*/  MUFU.RCP R15, R4 ;  /* 0x00000004000f7308 */ /* 0x001e300000001000 */
[----:B------:R-:W3:Y:S01]  /*0e00*/  FCHK P0, R3, R4 ;  /* 0x0000000403007302 */ /* 0x000ee20000000000 */
[----:B0-----:R-:W-:-:S04]  /*0e10*/  FFMA R0, -R4, R15, 1 ;  /* 0x3f80000004007423 */ /* 0x001fc8000000010f */
[----:B------:R-:W-:-:S04]  /*0e20*/  FFMA R0, R15, R0, R15 ;  /* 0x000000000f007223 */ /* 0x000fc8000000000f */
[----:B------:R-:W-:-:S04]  /*0e30*/  FFMA R15, R0, R3, RZ ;  /* 0x00000003000f7223 */ /* 0x000fc800000000ff */
[----:B------:R-:W-:-:S04]  /*0e40*/  FFMA R14, -R4, R15, R3 ;  /* 0x0000000f040e7223 */ /* 0x000fc80000000103 */
[----:B------:R-:W-:Y:S01]  /*0e50*/  FFMA R0, R0, R14, R15 ;  /* 0x0000000e00007223 */ /* 0x000fe2000000000f */
[----:B---3--:R-:W-:Y:S06]  /*0e60*/  @!P0 BRA `(.L_x_20) ;  /* 0x00000000000c8947 */ /* 0x008fec0003800000 */
[----:B------:R-:W-:-:S07]  /*0e70*/  MOV R14, 0xe90 ;  /* 0x00000e90000e7802 */ /* 0x000fce0000000f00 */
[----:B-12---:R-:W-:Y:S05]  /*0e80*/  CALL.REL.NOINC `($__internal_1_$__cuda_sm3x_div_rn_noftz_f32_slowpath) ;  /* 0x0000001800487944 */ /* 0x006fea0003c00000 */
[----:B------:R-:W-:-:S07]  /*0e90*/  MOV R0, R3 ;  /* 0x0000000300007202 */ /* 0x000fce0000000f00 */
.L_x_20:
[----:B------:R-:W-:Y:S05]  /*0ea0*/  BSYNC.RECONVERGENT B3 ;  /* 0x0000000000037941 */ /* 0x000fea0003800200 */
.L_x_19:
[----:B-12---:R-:W-:Y:S01]  /*0eb0*/  VIADD R3, R0, 0xf3000000 ;  /* 0xf300000000037836 */ /* 0x006fe20000000000 */
[----:B------:R0:W1:Y:S01]  /*0ec0*/  MUFU.RSQ R15, R0 ;  /* 0x00000000000f7308 */ /* 0x0000620000001400 */
[----:B------:R-:W-:Y:S03]  /*0ed0*/  BSSY.RECONVERGENT B0, `(.L_x_21) ;  /* 0x000000b000007945 */ /* 0x000fe60003800200 */
[----:B------:R-:W-:-:S13]  /*0ee0*/  ISETP.GT.U32.AND P0, PT, R3, 0x727fffff, PT ;  /* 0x727fffff0300780c */ /* 0x000fda0003f04070 */
[----:B01----:R-:W-:Y:S05]  /*0ef0*/  @!P0 BRA `(.L_x_22) ;  /* 0x0000000000108947 */ /* 0x003fea0003800000 */
[----:B------:R-:W-:-:S07]  /*0f00*/  MOV R19, 0xf20 ;  /* 0x00000f2000137802 */ /* 0x000fce0000000f00 */
[----:B------:R-:W-:Y:S05]  /*0f10*/  CALL.REL.NOINC `($__internal_0_$__cuda_sm20_sqrt_rn_f32_slowpath) ;  /* 0x0000001400cc7944 */ /* 0x000fea0003c00000 */
[----:B------:R-:W-:Y:S01]  /*0f20*/  MOV R0, R3 ;  /* 0x0000000300007202 */ /* 0x000fe20000000f00 */
[----:B------:R-:W-:Y:S06]  /*0f30*/  BRA `(.L_x_23) ;  /* 0x0000000000107947 */ /* 0x000fec0003800000 */
.L_x_22:
[C---:B------:R-:W-:Y:S01]  /*0f40*/  FMUL.FTZ R3, R15.reuse, R0 ;  /* 0x000000000f037220 */ /* 0x040fe20000410000 */
[----:B------:R-:W-:-:S03]  /*0f50*/  FMUL.FTZ R4, R15, 0.5 ;  /* 0x3f0000000f047820 */ /* 0x000fc60000410000 */
[----:B------:R-:W-:-:S04]  /*0f60*/  FFMA R0, -R3, R3, R0 ;  /* 0x0000000303007223 */ /* 0x000fc80000000100 */
[----:B------:R-:W-:-:S07]  /*0f70*/  FFMA R0, R0, R4, R3 ;  /* 0x0000000400007223 */ /* 0x000fce0000000003 */
.L_x_23:
[----:B------:R-:W-:Y:S05]  /*0f80*/  BSYNC.RECONVERGENT B0 ;  /* 0x0000000000007941 */ /* 0x000fea0003800200 */
.L_x_21:
[----:B------:R-:W0:Y:S01]  /*0f90*/  S2UR UR5, SR_CgaCtaId ;  /* 0x00000000000579c3 */ /* 0x000e220000008800 */
[----:B------:R-:W-:Y:S01]  /*0fa0*/  UMOV UR4, 0x400 ;  /* 0x0000040000047882 */ /* 0x000fe20000000000 */
[----:B------:R-:W-:Y:S02]  /*0fb0*/  HFMA2 R15, -RZ, RZ, 1.880859375, 1638 ;  /* 0x3f866666ff0f7431 */ /* 0x000fe400000001ff */
[----:B------:R-:W-:Y:S01]  /*0fc0*/  IMAD.MOV.U32 R14, RZ, RZ, 0x3f733333 ;  /* 0x3f733333ff0e7424 */ /* 0x000fe200078e00ff */
[----:B------:R-:W-:Y:S01]  /*0fd0*/  MOV R19, 0x42c80000 ;  /* 0x42c8000000137802 */ /* 0x000fe20000000f00 */
[----:B------:R-:W-:Y:S01]  /*0fe0*/  IMAD.MOV.U32 R18, RZ, RZ, -0x3d380000 ;  /* 0xc2c80000ff127424 */ /* 0x000fe200078e00ff */
[----:B0-----:R-:W-:-:S09]  /*0ff0*/  ULEA UR4, UR5, UR4, 0x18 ;  /* 0x0000000405047291 */ /* 0x001fd2000f8ec0ff */
[----:B------:R0:W-:Y:S04]  /*1000*/  STS.64 [UR4+0x3008], R14 ;  /* 0x0030080eff007988 */ /* 0x0001e80008000a04 */
[----:B------:R0:W-:Y:S04]  /*1010*/  STS.64 [UR4+0x3010], R18 ;  /* 0x00301012ff007988 */ /* 0x0001e80008000a04 */
[----:B------:R0:W-:Y:S02]  /*1020*/  STS [UR4+0x3000], R0 ;  /* 0x00300000ff007988 */ /* 0x0001e40008000804 */
.L_x_1:
[----:B------:R-:W-:Y:S05]  /*1030*/  BSYNC.RECONVERGENT B2 ;  /* 0x0000000000027941 */ /* 0x000fea0003800200 */
.L_x_0:
[----:B------:R-:W1:Y:S01]  /*1040*/  S2UR UR6, SR_CgaCtaId ;  /* 0x00000000000679c3 */ /* 0x000e620000008800 */
[----:B0-----:R-:W-:Y:S01]  /*1050*/  HFMA2 R0, -RZ, RZ, 2.984375, 0 ;  /* 0x41f80000ff007431 */ /* 0x001fe200000001ff */
[----:B------:R-:W-:Y:S01]  /*1060*/  I2FP.F32.U32 R3, R16 ;  /* 0x0000001000037245 */ /* 0x000fe20000201000 */
[----:B------:R-:W-:Y:S01]  /*1070*/  IMAD.MOV.U32 R15, RZ, RZ, 0x3d042108 ;  /* 0x3d042108ff0f7424 */ /* 0x000fe200078e00ff */
[----:B------:R-:W-:-:S04]  /*1080*/  UMOV UR5, 0x400 ;  /* 0x0000040000057882 */ /* 0x000fc80000000000 */
[----:B------:R-:W-:Y:S01]  /*1090*/  BAR.SYNC.DEFER_BLOCKING 0x0 ;  /* 0x0000000000007b1d */ /* 0x000fe20000010000 */
[----:B------:R-:W-:Y:S02]  /*10a0*/  UIADD3 UR4, UPT, UPT, UR5, 0x1000, URZ ;  /* 0x0000100005047890 */ /* 0x000fe4000fffe0ff */
[----:B------:R-:W-:-:S03]  /*10b0*/  UIADD3 UR5, UPT, UPT, UR5, 0x2000, URZ ;  /* 0x0000200005057890 */ /* 0x000fc6000fffe0ff */
[----:B------:R-:W0:Y:S01]  /*10c0*/  FCHK P0, R3, 31 ;  /* 0x41f8000003007902 */ /* 0x000e220000000000 */
[----:B------:R-:W-:Y:S01]  /*10d0*/  FFMA R0, R15, -R0, 1 ;  /* 0x3f8000000f007423 */ /* 0x000fe20000000800 */
[----:B------:R-:W-:Y:S03]  /*10e0*/  BSSY.RECONVERGENT B2, `(.L_x_24) ;  /* 0x0000010000027945 */ /* 0x000fe60003800200 */
[----:B------:R-:W-:-:S04]  /*10f0*/  FFMA R0, R0, R15, 0.032258063554763793945 ;  /* 0x3d04210800007423 */ /* 0x000fc8000000000f */
[----:B------:R-:W-:Y:S01]  /*1100*/  FFMA R23, R3, R0, RZ ;  /* 0x0000000003177223 */ /* 0x000fe200000000ff */
[----:B-1----:R-:W-:-:S03]  /*1110*/  ULEA UR4, UR6, UR4, 0x18 ;  /* 0x0000000406047291 */ /* 0x002fc6000f8ec0ff */
[----:B------:R-:W-:Y:S01]  /*1120*/  FFMA R4, R23, -31, R3 ;  /* 0xc1f8000017047823 */ /* 0x000fe20000000003 */
[----:B------:R-:W-:-:S03]  /*1130*/  ULEA UR5, UR6, UR5, 0x18 ;  /* 0x0000000506057291 */ /* 0x000fc6000f8ec0ff */
[----:B------:R-:W-:Y:S01]  /*1140*/  FFMA R23, R0, R4, R23 ;  /* 0x0000000400177223 */ /* 0x000fe20000000017 */
[C---:B------:R-:W-:Y:S02]  /*1150*/  LEA R24, R16.reuse, UR4, 0x7 ;  /* 0x0000000410187c11 */ /* 0x040fe4000f8e38ff */
[----:B------:R-:W-:-:S03]  /*1160*/  LEA R22, R16, UR5, 0x7 ;  /* 0x0000000510167c11 */ /* 0x000fc6000f8e38ff */
[C---:B------:R-:W-:Y:S01]  /*1170*/  IMAD R21, R13.reuse, 0x4, R24 ;  /* 0x000000040d157824 */ /* 0x040fe200078e0218 */
[----:B------:R-:W-:Y:S01]  /*1180*/  LEA R20, R13, R22, 0x2 ;  /* 0x000000160d147211 */ /* 0x000fe200078e10ff */
[----:B0-----:R-:W-:Y:S06]  /*1190*/  @!P0 BRA `(.L_x_25) ;  /* 0x0000000000108947 */ /* 0x001fec0003800000 */
[----:B------:R-:W-:Y:S01]  /*11a0*/  IMAD.MOV.U32 R4, RZ, RZ, 0x41f80000 ;  /* 0x41f80000ff047424 */ /* 0x000fe200078e00ff */
[----:B------:R-:W-:-:S07]  /*11b0*/  MOV R14, 0x11d0 ;  /* 0x000011d0000e7802 */ /* 0x000fce0000000f00 */
[----:B-----5:R-:W-:Y:S05]  /*11c0*/  CALL.REL.NOINC `($__internal_1_$__cuda_sm3x_div_rn_noftz_f32_slowpath) ;  /* 0x0000001400787944 */ /* 0x020fea0003c00000 */
[----:B------:R-:W-:-:S07]  /*11d0*/  MOV R23, R3 ;  /* 0x0000000300177202 */ /* 0x000fce0000000f00 */
.L_x_25:
[----:B------:R-:W-:Y:S05]  /*11e0*/  BSYNC.RECONVERGENT B2 ;  /* 0x0000000000027941 */ /* 0x000fea0003800200 */
.L_x_24:
[----:B------:R-:W-:Y:S02]  /*11f0*/  HFMA2 R3, -RZ, RZ, 2.984375, 0 ;  /* 0x41f80000ff037431 */ /* 0x000fe400000001ff */
[----:B------:R-:W-:Y:S01]  /*1200*/  IMAD.MOV.U32 R0, RZ, RZ, 0x3d042108 ;  /* 0x3d042108ff007424 */ /* 0x000fe200078e00ff */
[----:B------:R-:W-:Y:S03]  /*1210*/  BSSY.RECONVERGENT B2, `(.L_x_26) ;  /* 0x000000d000027945 */ /* 0x000fe60003800200 */
[----:B------:R-:W-:Y:S01]  /*1220*/  FFMA R15, R0, -R3, 1 ;  /* 0x3f800000000f7423 */ /* 0x000fe20000000803 */
[----:B------:R-:W-:-:S03]  /*1230*/  I2FP.F32.U32 R3, R13 ;  /* 0x0000000d00037245 */ /* 0x000fc60000201000 */
[----:B------:R-:W-:Y:S01]  /*1240*/  FFMA R0, R15, R0, 0.032258063554763793945 ;  /* 0x3d0421080f007423 */ /* 0x000fe20000000000 */
[----:B------:R-:W0:Y:S03]  /*1250*/  FCHK P0, R3, 31 ;  /* 0x41f8000003007902 */ /* 0x000e260000000000 */
[----:B------:R-:W-:-:S04]  /*1260*/  FFMA R4, R0, R3, RZ ;  /* 0x0000000300047223 */ /* 0x000fc800000000ff */
[----:B------:R-:W-:-:S04]  /*1270*/  FFMA R29, R4, -31, R3 ;  /* 0xc1f80000041d7823 */ /* 0x000fc80000000003 */
[----:B------:R-:W-:Y:S01]  /*1280*/  FFMA R29, R0, R29, R4 ;  /* 0x0000001d001d7223 */ /* 0x000fe20000000004 */
[----:B0-----:R-:W-:Y:S06]  /*1290*/  @!P0 BRA `(.L_x_27) ;  /* 0x0000000000108947 */ /* 0x001fec0003800000 */
[----:B------:R-:W-:Y:S01]  /*12a0*/  IMAD.MOV.U32 R4, RZ, RZ, 0x41f80000 ;  /* 0x41f80000ff047424 */ /* 0x000fe200078e00ff */
[----:B------:R-:W-:-:S07]  /*12b0*/  MOV R14, 0x12d0 ;  /* 0x000012d0000e7802 */ /* 0x000fce0000000f00 */
[----:B-----5:R-:W-:Y:S05]  /*12c0*/  CALL.REL.NOINC `($__internal_1_$__cuda_sm3x_div_rn_noftz_f32_slowpath) ;  /* 0x0000001400387944 */ /* 0x020fea0003c00000 */
[----:B------:R-:W-:-:S07]  /*12d0*/  MOV R29, R3 ;  /* 0x00000003001d7202 */ /* 0x000fce0000000f00 */
.L_x_27:
[----:B------:R-:W-:Y:S05]  /*12e0*/  BSYNC.RECONVERGENT B2 ;  /* 0x0000000000027941 */ /* 0x000fea0003800200 */
.L_x_26:
[----:B------:R-:W0:Y:S01]  /*12f0*/  S2UR UR5, SR_CgaCtaId ;  /* 0x00000000000579c3 */ /* 0x000e220000008800 */
[----:B------:R-:W-:Y:S01]  /*1300*/  UMOV UR4, 0x400 ;  /* 0x0000040000047882 */ /* 0x000fe20000000000 */
[----:B-----5:R-:W-:Y:S01]  /*1310*/  I2FP.F32.S32 R27, R27 ;  /* 0x0000001b001b7245 */ /* 0x020fe20000201400 */
[----:B------:R-:W1:Y:S01]  /*1320*/  LDCU UR7, c[0x0][0x360] ;  /* 0x00006c00ff0777ac */ /* 0x000e620008000800 */
[----:B------:R-:W-:Y:S01]  /*1330*/  VIMNMX.U32 R26, PT, PT, R16, R13, !PT ;  /* 0x0000000d101a7248 */ /* 0x000fe20007fe0000 */
[----:B0-----:R-:W-:-:S06]  /*1340*/  ULEA UR4, UR5, UR4, 0x18 ;  /* 0x0000000405047291 */ /* 0x001fcc000f8ec0ff */
[----:B------:R-:W-:Y:S01]  /*1350*/  LEA R28, R16, UR4, 0x7 ;  /* 0x00000004101c7c11 */ /* 0x000fe2000f8e38ff */
[----:B------:R-:W-:-:S04]  /*1360*/  UMOV UR4, URZ ;  /* 0x000000ff00047c82 */ /* 0x000fc80008000000 */
[----:B-1----:R-:W-:-:S07]  /*1370*/  IMAD R25, R13, 0x4, R28 ;  /* 0x000000040d197824 */ /* 0x002fce00078e021c */
.L_x_50:
[----:B0-----:R-:W0:Y:S01]  /*1380*/  S2UR UR6, SR_CgaCtaId ;  /* 0x00000000000679c3 */ /* 0x001e220000008800 */
[----:B------:R-:W-:Y:S01]  /*1390*/  UMOV UR5, 0x400 ;  /* 0x0000040000057882 */ /* 0x000fe20000000000 */
[----:B------:R-:W-:Y:S01]  /*13a0*/  STS [R21], R16 ;  /* 0x0000001015007388 */ /* 0x000fe20000000800 */
[----:B------:R-:W-:Y:S01]  /*13b0*/  ISETP.GE.AND P0, PT, R17, 0x1, PT ;  /* 0x000000011100780c */ /* 0x000fe20003f06270 */
[----:B------:R-:W-:Y:S01]  /*13c0*/  BSSY.RECONVERGENT B2, `(.L_x_28) ;  /* 0x0000035000027945 */ /* 0x000fe20003800200 */
[----:B------:R-:W-:Y:S01]  /*13d0*/  CS2R R30, SRZ ;  /* 0x00000000001e7805 */ /* 0x000fe2000001ff00 */
[----:B------:R-:W-:Y:S01]  /*13e0*/  STS [R20], R13 ;  /* 0x0000000d14007388 */ /* 0x000fe20000000800 */
[----:B0-----:R-:W-:-:S09]  /*13f0*/  ULEA UR5, UR6, UR5, 0x18 ;  /* 0x0000000506057291 */ /* 0x001fd2000f8ec0ff */
[----:B--2---:R-:W0:Y:S04]  /*1400*/  LDS.64 R18, [UR5+0x3010] ;  /* 0x00301005ff127984 */ /* 0x004e280008000a00 */
[----:B-1----:R-:W1:Y:S01]  /*1410*/  LDS.64 R14, [UR5+0x3008] ;  /* 0x00300805ff0e7984 */ /* 0x002e620008000a00 */
[----:B0-----:R-:W-:Y:S01]  /*1420*/  FADD R19, R19, -R18 ;  /* 0x8000001213137221 */ /* 0x001fe20000000000 */
[----:B-1----:R-:W-:-:S03]  /*1430*/  FADD R15, R15, -R14 ;  /* 0x8000000e0f0f7221 */ /* 0x002fc60000000000 */
[----:B------:R-:W-:Y:S01]  /*1440*/  FFMA R0, R19, R23, R18 ;  /* 0x0000001713007223 */ /* 0x000fe20000000012 */
[----:B------:R-:W-:Y:S01]  /*1450*/  FFMA R4, R15, R29, R14 ;  /* 0x0000001d0f047223 */ /* 0x000fe2000000000e */
[----:B------:R-:W-:Y:S06]  /*1460*/  @!P0 BRA `(.L_x_29) ;  /* 0x0000000000a88947 */ /* 0x000fec0003800000 */
[----:B------:R-:W-:Y:S01]  /*1470*/  HFMA2 R32, -RZ, RZ, 0, 0 ;  /* 0x00000000ff207431 */ /* 0x000fe200000001ff */
[----:B------:R-:W-:-:S07]  /*1480*/  CS2R R30, SRZ ;  /* 0x00000000001e7805 */ /* 0x000fce000001ff00 */
.L_x_34:
[----:B------:R-:W0:Y:S01]  /*1490*/  MUFU.RCP R15, R4 ;  /* 0x00000004000f7308 */ /* 0x000e220000001000 */
[----:B------:R-:W-:Y:S01]  /*14a0*/  I2FP.F32.U32 R3, R32 ;  /* 0x0000002000037245 */ /* 0x000fe20000201000 */
[----:B------:R-:W-:Y:S04]  /*14b0*/  BSSY.RECONVERGENT B3, `(.L_x_30) ;  /* 0x000000c000037945 */ /* 0x000fe80003800200 */
[----:B------:R-:W-:-:S04]  /*14c0*/  FADD R3, -R0, R3 ;  /* 0x0000000300037221 */ /* 0x000fc80000000100 */
[----:B------:R-:W1:Y:S01]  /*14d0*/  FCHK P0, R3, R4 ;  /* 0x0000000403007302 */ /* 0x000e620000000000 */
[----:B0-----:R-:W-:-:S04]  /*14e0*/  FFMA R14, -R4, R15, 1 ;  /* 0x3f800000040e7423 */ /* 0x001fc8000000010f */
[----:B------:R-:W-:-:S04]  /*14f0*/  FFMA R14, R15, R14, R15 ;  /* 0x0000000e0f0e7223 */ /* 0x000fc8000000000f */
[----:B------:R-:W-:-:S04]  /*1500*/  FFMA R15, R3, R14, RZ ;  /* 0x0000000e030f7223 */ /* 0x000fc800000000ff */
[----:B------:R-:W-:-:S04]  /*1510*/  FFMA R18, -R4, R15, R3 ;  /* 0x0000000f04127223 */ /* 0x000fc80000000103 */
[----:B------:R-:W-:Y:S01]  /*1520*/  FFMA R34, R14, R18, R15 ;  /* 0x000000120e227223 */ /* 0x000fe2000000000f */
[----:B-1----:R-:W-:Y:S06]  /*1530*/  @!P0 BRA `(.L_x_31) ;  /* 0x00000000000c8947 */ /* 0x002fec0003800000 */
[----:B------:R-:W-:-:S07]  /*1540*/  MOV R14, 0x1560 ;  /* 0x00001560000e7802 */ /* 0x000fce0000000f00 */
[----:B------:R-:W-:Y:S05]  /*1550*/  CALL.REL.NOINC `($__internal_1_$__cuda_sm3x_div_rn_noftz_f32_slowpath) ;  /* 0x0000001000947944 */ /* 0x000fea0003c00000 */
[----:B------:R-:W-:-:S07]  /*1560*/  IMAD.MOV.U32 R34, RZ, RZ, R3 ;  /* 0x000000ffff227224 */ /* 0x000fce00078e0003 */
.L_x_31:
[----:B------:R-:W-:Y:S05]  /*1570*/  BSYNC.RECONVERGENT B3 ;  /* 0x0000000000037941 */ /* 0x000fea0003800200 */
.L_x_30:
[----:B------:R-:W-:Y:S01]  /*1580*/  FSETP.GEU.AND P0, PT, R34, RZ, PT ;  /* 0x000000ff2200720b */ /* 0x000fe20003f0e000 */
[----:B------:R-:W-:-:S12]  /*1590*/  BSSY.RELIABLE B0, `(.L_x_32) ;  /* 0x0000014000007945 */ /* 0x000fd80003800100 */
[----:B------:R-:W-:Y:S05]  /*15a0*/  @!P0 BRA `(.L_x_33) ;  /* 0x0000000000488947 */ /* 0x000fea0003800000 */
[----:B------:R-:W-:-:S13]  /*15b0*/  FSETP.GE.AND P0, PT, R34, R27, PT ;  /* 0x0000001b2200720b */ /* 0x000fda0003f06000 */
[----:B------:R-:W-:Y:S05]  /*15c0*/  @P0 BREAK.RELIABLE B0 ;  /* 0x0000000000000942 */ /* 0x000fea0003800100 */
[----:B------:R-:W-:Y:S05]  /*15d0*/  @P0 BRA `(.L_x_29) ;  /* 0x00000000004c0947 */ /* 0x000fea0003800000 */
[----:B------:R-:W0:Y:S01]  /*15e0*/  F2I.TRUNC.NTZ R3, R34 ;  /* 0x0000002200037305 */ /* 0x000e22000020f100 */
[----:B------:R-:W-:-:S06]  /*15f0*/  IMAD.WIDE.U32 R18, R32, 0x4, R10 ;  /* 0x0000000420127825 */ /* 0x000fcc00078e000a */
[----:B------:R-:W2:Y:S01]  /*1600*/  LD.E R18, desc[UR8][R18.64] ;  /* 0x0000000812127980 */ /* 0x000ea2000c101900 */
[----:B0-----:R-:W-:-:S05]  /*1610*/  IMAD.WIDE R14, R3, 0x4, R8 ;  /* 0x00000004030e7825 */ /* 0x001fca00078e0208 */
[----:B------:R-:W3:Y:S04]  /*1620*/  LD.E R37, desc[UR8][R14.64+0x4] ;  /* 0x000004080e257980 */ /* 0x000ee8000c101900 */
[----:B------:R-:W4:Y:S01]  /*1630*/  LD.E R33, desc[UR8][R14.64] ;  /* 0x000000080e217980 */ /* 0x000f22000c101900 */
[----:B------:R-:W-:Y:S02]  /*1640*/  IADD3 R35, PT, PT, R3, 0x1, RZ ;  /* 0x0000000103237810 */ /* 0x000fe40007ffe0ff */
[----:B------:R-:W-:Y:S02]  /*1650*/  I2FP.F32.S32 R3, R3 ;  /* 0x0000000300037245 */ /* 0x000fe40000201400 */
[----:B------:R-:W-:-:S03]  /*1660*/  I2FP.F32.S32 R35, R35 ;  /* 0x0000002300237245 */ /* 0x000fc60000201400 */
[--C-:B------:R-:W-:Y:S02]  /*1670*/  FADD R38, -R3, R34.reuse ;  /* 0x0000002203267221 */ /* 0x100fe40000000100 */
[----:B------:R-:W-:Y:S01]  /*1680*/  FADD R36, R35, -R34 ;  /* 0x8000002223247221 */ /* 0x000fe20000000000 */
[----:B------:R-:W-:Y:S01]  /*1690*/  FADD R30, R30, 1 ;  /* 0x3f8000001e1e7421 */ /* 0x000fe20000000000 */
[----:B---3--:R-:W-:-:S04]  /*16a0*/  FMUL R38, R37, R38 ;  /* 0x0000002625267220 */ /* 0x008fc80000400000 */
[----:B----4-:R-:W-:-:S04]  /*16b0*/  FFMA R33, R33, R36, R38 ;  /* 0x0000002421217223 */ /* 0x010fc80000000026 */
[----:B--2---:R-:W-:-:S07]  /*16c0*/  FFMA R31, R18, R33, R31 ;  /* 0x00000021121f7223 */ /* 0x004fce000000001f */
.L_x_33:
[----:B------:R-:W-:Y:S05]  /*16d0*/  BSYNC.RELIABLE B0 ;  /* 0x0000000000007941 */ /* 0x000fea0003800100 */
.L_x_32:
[----:B------:R-:W-:-:S05]  /*16e0*/  VIADD R32, R32, 0x1 ;  /* 0x0000000120207836 */ /* 0x000fca0000000000 */
[----:B------:R-:W-:-:S13]  /*16f0*/  ISETP.NE.AND P0, PT, R32, R17, PT ;  /* 0x000000112000720c */ /* 0x000fda0003f05270 */
[----:B------:R-:W-:Y:S05]  /*1700*/  @P0 BRA `(.L_x_34) ;  /* 0xfffffffc00600947 */ /* 0x000fea000383ffff */
.L_x_29:
[----:B------:R-:W-:Y:S05]  /*1710*/  BSYNC.RECONVERGENT B2 ;  /* 0x0000000000027941 */ /* 0x000fea0003800200 */
.L_x_28:
[----:B------:R-:W-:Y:S05]  /*1720*/  WARPSYNC.ALL ;  /* 0x0000000000007948 */ /* 0x000fea0003800000 */
[----:B------:R-:W0:Y:S01]  /*1730*/  MUFU.RCP R3, R30 ;  /* 0x0000001e00037308 */ /* 0x000e220000001000 */
[----:B------:R-:W-:Y:S01]  /*1740*/  UISETP.GE.U32.AND UP0, UPT, UR7, 0x2, UPT ;  /* 0x000000020700788c */ /* 0x000fe2000bf06070 */
[----:B------:R-:W-:Y:S06]  /*1750*/  BSSY.RECONVERGENT B2, `(.L_x_35) ;  /* 0x000000c000027945 */ /* 0x000fec0003800200 */
[----:B------:R-:W1:Y:S01]  /*1760*/  FCHK P0, R31, R30 ;  /* 0x0000001e1f007302 */ /* 0x000e620000000000 */
[----:B0-----:R-:W-:-:S04]  /*1770*/  FFMA R0, R3, -R30, 1 ;  /* 0x3f80000003007423 */ /* 0x001fc8000000081e */
[----:B------:R-:W-:-:S04]  /*1780*/  FFMA R0, R3, R0, R3 ;  /* 0x0000000003007223 */ /* 0x000fc80000000003 */
[----:B------:R-:W-:-:S04]  /*1790*/  FFMA R4, R0, R31, RZ ;  /* 0x0000001f00047223 */ /* 0x000fc800000000ff */
[----:B------:R-:W-:-:S04]  /*17a0*/  FFMA R3, R4, -R30, R31 ;  /* 0x8000001e04037223 */ /* 0x000fc8000000001f */
[----:B------:R-:W-:Y:S01]  /*17b0*/  FFMA R3, R0, R3, R4 ;  /* 0x0000000300037223 */ /* 0x000fe20000000004 */
[----:B-1----:R-:W-:Y:S06]  /*17c0*/  @!P0 BRA `(.L_x_36) ;  /* 0x0000000000108947 */ /* 0x002fec0003800000 */
[----:B------:R-:W-:Y:S01]  /*17d0*/  MOV R3, R31 ;  /* 0x0000001f00037202 */ /* 0x000fe20000000f00 */
[----:B------:R-:W-:Y:S01]  /*17e0*/  IMAD.MOV.U32 R4, RZ, RZ, R30 ;  /* 0x000000ffff047224 */ /* 0x000fe200078e001e */
[----:B------:R-:W-:-:S07]  /*17f0*/  MOV R14, 0x1810 ;  /* 0x00001810000e7802 */ /* 0x000fce0000000f00 */
[----:B------:R-:W-:Y:S05]  /*1800*/  CALL.REL.NOINC `($__internal_1_$__cuda_sm3x_div_rn_noftz_f32_slowpath) ;  /* 0x0000000c00e87944 */ /* 0x000fea0003c00000 */
.L_x_36:
[----:B------:R-:W-:Y:S05]  /*1810*/  BSYNC.RECONVERGENT B2 ;  /* 0x0000000000027941 */ /* 0x000fea0003800200 */
.L_x_35:
[----:B------:R-:W0:Y:S01]  /*1820*/  S2UR UR6, SR_CgaCtaId ;  /* 0x00000000000679c3 */ /* 0x000e220000008800 */
[----:B------:R-:W-:Y:S01]  /*1830*/  UMOV UR5, 0x400 ;  /* 0x0000040000057882 */ /* 0x000fe20000000000 */
[----:B------:R-:W-:Y:S01]  /*1840*/  BSSY.RECONVERGENT B2, `(.L_x_37) ;  /* 0x000000e000027945 */ /* 0x000fe20003800200 */
[----:B0-----:R-:W-:-:S09]  /*1850*/  ULEA UR5, UR6, UR5, 0x18 ;  /* 0x0000000506057291 */ /* 0x001fd2000f8ec0ff */
[----:B------:R-:W0:Y:S02]  /*1860*/  LDS R4, [UR5+0x3000] ;  /* 0x00300005ff047984 */ /* 0x000e240008000800 */
[----:B0-----:R-:W0:Y:S08]  /*1870*/  MUFU.RCP R15, R4 ;  /* 0x00000004000f7308 */ /* 0x001e300000001000 */
        /* <DEDUP_REMOVED lines=9> */
[----:B------:R-:W-:-:S07]  /*1910*/  MOV R15, R3 ;  /* 0x00000003000f7202 */ /* 0x000fce0000000f00 */
.L_x_38:
[----:B------:R-:W-:Y:S05]  /*1920*/  BSYNC.RECONVERGENT B2 ;  /* 0x0000000000027941 */ /* 0x000fea0003800200 */
.L_x_37:
        /* <DEDUP_REMOVED lines=13> */
[----:B------:R-:W-:Y:S01]  /*1a00*/  IMAD.MOV.U32 R3, RZ, RZ, R15 ;  /* 0x000000ffff037224 */ /* 0x000fe200078e000f */
[----:B------:R-:W-:-:S07]  /*1a10*/  MOV R14, 0x1a30 ;  /* 0x00001a30000e7802 */ /* 0x000fce0000000f00 */
[----:B------:R-:W-:Y:S05]  /*1a20*/  CALL.REL.NOINC `($__internal_1_$__cuda_sm3x_div_rn_noftz_f32_slowpath) ;  /* 0x0000000c00607944 */ /* 0x000fea0003c00000 */
[----:B------:R-:W-:-:S07]  /*1a30*/  MOV R0, R3 ;  /* 0x0000000300007202 */ /* 0x000fce0000000f00 */
.L_x_40:
[----:B------:R-:W-:Y:S05]  /*1a40*/  BSYNC.RECONVERGENT B2 ;  /* 0x0000000000027941 */ /* 0x000fea0003800200 */
.L_x_39:
[----:B------:R0:W-:Y:S01]  /*1a50*/  STS [R25], R0 ;  /* 0x0000000019007388 */ /* 0x0001e20000000800 */
[----:B------:R-:W-:Y:S06]  /*1a60*/  BAR.SYNC.DEFER_BLOCKING 0x0 ;  /* 0x0000000000007b1d */ /* 0x000fec0000010000 */
[----:B------:R-:W-:Y:S05]  /*1a70*/  BRA.U !UP0, `(.L_x_41) ;  /* 0x0000000108c87547 */ /* 0x000fea000b800000 */
[----:B0-----:R-:W-:-:S07]  /*1a80*/  IMAD.U32 R0, RZ, RZ, UR7 ;  /* 0x00000007ff007e24 */ /* 0x001fce000f8e00ff */
.L_x_44:
[----:B------:R-:W-:Y:S01]  /*1a90*/  SHF.R.U32.HI R3, RZ, 0x1, R0 ;  /* 0x00000001ff037819 */ /* 0x000fe20000011600 */
[----:B------:R-:W-:Y:S03]  /*1aa0*/  BSSY.RECONVERGENT B0, `(.L_x_42) ;  /* 0x000002b000007945 */ /* 0x000fe60003800200 */
[----:B------:R-:W-:-:S13]  /*1ab0*/  ISETP.GT.U32.AND P0, PT, R3, R26, PT ;  /* 0x0000001a0300720c */ /* 0x000fda0003f04070 */
[----:B--2---:R-:W-:Y:S05]  /*1ac0*/  @!P0 BRA `(.L_x_43) ;  /* 0x0000000000a08947 */ /* 0x004fea0003800000 */
[C---:B------:R-:W-:Y:S02]  /*1ad0*/  LEA R4, R3.reuse, R28, 0x7 ;  /* 0x0000001c03047211 */ /* 0x040fe400078e38ff */
[C---:B------:R-:W-:Y:S02]  /*1ae0*/  LEA R14, R3.reuse, R25, 0x2 ;  /* 0x00000019030e7211 */ /* 0x040fe400078e10ff */
[----:B------:R-:W-:Y:S01]  /*1af0*/  IADD3 R37, PT, PT, R3, R13, RZ ;  /* 0x0000000d03257210 */ /* 0x000fe20007ffe0ff */
[----:B------:R-:W-:Y:S02]  /*1b00*/  IMAD R34, R13, 0x4, R4 ;  /* 0x000000040d227824 */ /* 0x000fe400078e0204 */
[----:B------:R-:W-:Y:S02]  /*1b10*/  LDS R31, [R14] ;  /* 0x000000000e1f7984 */ /* 0x000fe40000000800 */
[----:B------:R-:W-:Y:S02]  /*1b20*/  IMAD R18, R3, 0x4, R34 ;  /* 0x0000000403127824 */ /* 0x000fe400078e0222 */
[----:B------:R-:W-:Y:S04]  /*1b30*/  LDS R4, [R25] ;  /* 0x0000000019047984 */ /* 0x000fe80000000800 */
[----:B------:R-:W0:Y:S04]  /*1b40*/  LDS R32, [R18] ;  /* 0x0000000012207984 */ /* 0x000e280000000800 */
[----:B------:R-:W1:Y:S01]  /*1b50*/  LDS R15, [R34] ;  /* 0x00000000220f7984 */ /* 0x000e620000000800 */
[----:B0-----:R-:W-:-:S02]  /*1b60*/  FSETP.GT.AND P1, PT, R31, R32, PT ;  /* 0x000000201f00720b */ /* 0x001fc40003f24000 */
[CC--:B-1----:R-:W-:Y:S02]  /*1b70*/  FSETP.GT.AND P0, PT, R4.reuse, R15.reuse, PT ;  /* 0x0000000f0400720b */ /* 0x0c2fe40003f04000 */
[----:B------:R-:W-:Y:S02]  /*1b80*/  FSEL R31, R31, R32, P1 ;  /* 0x000000201f1f7208 */ /* 0x000fe40000800000 */
[----:B------:R-:W-:-:S07]  /*1b90*/  FSEL R4, R4, R15, P0 ;  /* 0x0000000f04047208 */ /* 0x000fce0000000000 */
[C---:B------:R-:W-:Y:S01]  /*1ba0*/  @P1 LEA R30, R3.reuse, R21, 0x2 ;  /* 0x00000015031e1211 */ /* 0x040fe200078e10ff */
[C---:B------:R-:W-:Y:S01]  /*1bb0*/  @!P1 IMAD R18, R3.reuse, 0x80, R24 ;  /* 0x0000008003129824 */ /* 0x040fe200078e0218 */
[C---:B------:R-:W-:Y:S01]  /*1bc0*/  @!P1 LEA R19, R3.reuse, R22, 0x7 ;  /* 0x0000001603139211 */ /* 0x040fe200078e38ff */
[----:B------:R-:W-:Y:S01]  /*1bd0*/  @P1 IMAD R35, R3, 0x4, R20 ;  /* 0x0000000403231824 */ /* 0x000fe200078e0214 */
[----:B------:R-:W-:Y:S01]  /*1be0*/  @P0 LDS R14, [R21] ;  /* 0x00000000150e0984 */ /* 0x000fe20000000800 */
[C---:B------:R-:W-:Y:S01]  /*1bf0*/  @!P1 IMAD R34, R37.reuse, 0x4, R18 ;  /* 0x0000000425229824 */ /* 0x040fe200078e0212 */
[----:B------:R-:W-:Y:S01]  /*1c00*/  @!P1 LEA R37, R37, R19, 0x2 ;  /* 0x0000001325259211 */ /* 0x000fe200078e10ff */
[C---:B------:R-:W-:Y:S01]  /*1c10*/  @!P0 IMAD R18, R3.reuse, 0x80, R21 ;  /* 0x0000008003128824 */ /* 0x040fe200078e0215 */
[----:B------:R0:W-:Y:S04]  /*1c20*/  @P1 LDS R33, [R30] ;  /* 0x000000001e211984 */ /* 0x0001e80000000800 */
[----:B------:R-:W-:Y:S01]  /*1c30*/  @P1 LDS R36, [R35] ;  /* 0x0000000023241984 */ /* 0x000fe20000000800 */
[----:B0-----:R-:W-:-:S03]  /*1c40*/  @!P0 LEA R30, R3, R20, 0x7 ;  /* 0x00000014031e8211 */ /* 0x001fc600078e38ff */
[----:B------:R-:W-:Y:S04]  /*1c50*/  @P0 LDS R19, [R20] ;  /* 0x0000000014130984 */ /* 0x000fe80000000800 */
[----:B------:R-:W-:Y:S04]  /*1c60*/  @!P1 LDS R33, [R34] ;  /* 0x0000000022219984 */ /* 0x000fe80000000800 */
[----:B------:R-:W0:Y:S04]  /*1c70*/  @!P0 LDS R14, [R18] ;  /* 0x00000000120e8984 */ /* 0x000e280000000800 */
[----:B------:R-:W-:Y:S04]  /*1c80*/  @!P1 LDS R36, [R37] ;  /* 0x0000000025249984 */ /* 0x000fe80000000800 */
[----:B------:R-:W1:Y:S01]  /*1c90*/  @!P0 LDS R19, [R30] ;  /* 0x000000001e138984 */ /* 0x000e620000000800 */
[----:B------:R-:W-:-:S04]  /*1ca0*/  FSETP.GT.AND P0, PT, R4, R31, PT ;  /* 0x0000001f0400720b */ /* 0x000fc80003f04000 */
[----:B------:R-:W-:-:S05]  /*1cb0*/  FSEL R4, R4, R31, P0 ;  /* 0x0000001f04047208 */ /* 0x000fca0000000000 */
[----:B------:R2:W-:Y:S01]  /*1cc0*/  STS [R25], R4 ;  /* 0x0000000419007388 */ /* 0x0005e20000000800 */
[----:B0-----:R-:W-:-:S04]  /*1cd0*/  SEL R14, R14, R33, P0 ;  /* 0x000000210e0e7207 */ /* 0x001fc80000000000 */
[----:B------:R-:W-:Y:S02]  /*1ce0*/  I2FP.F32.S32 R14, R14 ;  /* 0x0000000e000e7245 */ /* 0x000fe40000201400 */
[----:B-1----:R-:W-:-:S04]  /*1cf0*/  SEL R19, R19, R36, P0 ;  /* 0x0000002413137207 */ /* 0x002fc80000000000 */
[----:B------:R-:W0:Y:S01]  /*1d00*/  F2I.TRUNC.NTZ R14, R14 ;  /* 0x0000000e000e7305 */ /* 0x000e22000020f100 */
[----:B------:R-:W-:-:S07]  /*1d10*/  I2FP.F32.S32 R19, R19 ;  /* 0x0000001300137245 */ /* 0x000fce0000201400 */
[----:B------:R-:W1:Y:S01]  /*1d20*/  F2I.TRUNC.NTZ R19, R19 ;  /* 0x0000001300137305 */ /* 0x000e62000020f100 */
[----:B0-----:R2:W-:Y:S04]  /*1d30*/  STS [R21], R14 ;  /* 0x0000000e15007388 */ /* 0x0015e80000000800 */
[----:B-1----:R2:W-:Y:S02]  /*1d40*/  STS [R20], R19 ;  /* 0x0000001314007388 */ /* 0x0025e40000000800 */
.L_x_43:
[----:B------:R-:W-:Y:S05]  /*1d50*/  BSYNC.RECONVERGENT B0 ;  /* 0x0000000000007941 */ /* 0x000fea0003800200 */
.L_x_42:
[----:B------:R-:W-:Y:S01]  /*1d60*/  BAR.SYNC.DEFER_BLOCKING 0x0 ;  /* 0x0000000000007b1d */ /* 0x000fe20000010000 */
[----:B------:R-:W-:Y:S01]  /*1d70*/  ISETP.GT.U32.AND P0, PT, R0, 0x3, PT ;  /* 0x000000030000780c */ /* 0x000fe20003f04070 */
[----:B------:R-:W-:-:S12]  /*1d80*/  IMAD.MOV.U32 R0, RZ, RZ, R3 ;  /* 0x000000ffff007224 */ /* 0x000fd800078e0003 */
[----:B------:R-:W-:Y:S05]  /*1d90*/  @P0 BRA `(.L_x_44) ;  /* 0xfffffffc003c0947 */ /* 0x000fea000383ffff */
.L_x_41:
[----:B------:R-:W-:-:S04]  /*1da0*/  UIADD3 UR4, UPT, UPT, UR4, 0x1, URZ ;  /* 0x0000000104047890 */ /* 0x000fc8000fffe0ff */
[----:B------:R-:W-:-:S09]  /*1db0*/  UISETP.NE.AND UP0, UPT, UR4, 0xa, UPT ;  /* 0x0000000a0400788c */ /* 0x000fd2000bf05270 */
[----:B------:R-:W-:Y:S05]  /*1dc0*/  BRA.U !UP0, `(.L_x_45) ;  /* 0x0000000108e47547 */ /* 0x000fea000b800000 */
[----:B------:R-:W-:Y:S01]  /*1dd0*/  ISETP.NE.AND P0, PT, R12, RZ, PT ;  /* 0x000000ff0c00720c */ /* 0x000fe20003f05270 */
[----:B------:R-:W-:-:S12]  /*1de0*/  BSSY.RECONVERGENT B2, `(.L_x_46) ;  /* 0x0000035000027945 */ /* 0x000fd80003800200 */
[----:B------:R-:W-:Y:S05]  /*1df0*/  @P0 BRA `(.L_x_47) ;  /* 0x0000000000cc0947 */ /* 0x000fea0003800000 */
[----:B------:R-:W1:Y:S01]  /*1e00*/  S2UR UR6, SR_CgaCtaId ;  /* 0x00000000000679c3 */ /* 0x000e620000008800 */
[----:B------:R-:W-:Y:S01]  /*1e10*/  UMOV UR5, 0x400 ;  /* 0x0000040000057882 */ /* 0x000fe20000000000 */
[----:B--2---:R-:W-:Y:S02]  /*1e20*/  HFMA2 R4, -RZ, RZ, 1.25390625, 0.00982666015625 ;  /* 0x3d042108ff047431 */ /* 0x004fe400000001ff */
[----:B------:R-:W-:-:S04]  /*1e30*/  IMAD.MOV.U32 R3, RZ, RZ, 0x41f80000 ;  /* 0x41f80000ff037424 */ /* 0x000fc800078e00ff */
[----:B------:R-:W-:Y:S01]  /*1e40*/  FFMA R15, R4, -R3, 1 ;  /* 0x3f800000040f7423 */ /* 0x000fe20000000803 */
[----:B-1----:R-:W-:-:S09]  /*1e50*/  ULEA UR5, UR6, UR5, 0x18 ;  /* 0x0000000506057291 */ /* 0x002fd2000f8ec0ff */
[----:B0-----:R-:W0:Y:S02]  /*1e60*/  LDS R0, [UR5+0x1000] ;  /* 0x00100005ff007984 */ /* 0x001e240008000800 */
[----:B0-----:R-:W-:Y:S01]  /*1e70*/  I2FP.F32.S32 R3, R0 ;  /* 0x0000000000037245 */ /* 0x001fe20000201400 */
[----:B------:R-:W-:-:S03]  /*1e80*/  FFMA R0, R15, R4, 0.032258063554763793945 ;  /* 0x3d0421080f007423 */ /* 0x000fc60000000004 */
[----:B------:R-:W0:Y:S01]  /*1e90*/  FCHK P0, R3, 31 ;  /* 0x41f8000003007902 */ /* 0x000e220000000000 */
[----:B------:R-:W-:-:S04]  /*1ea0*/  FFMA R4, R0, R3, RZ ;  /* 0x0000000300047223 */ /* 0x000fc800000000ff */
[----:B------:R-:W-:-:S04]  /*1eb0*/  FFMA R15, R4, -31, R3 ;  /* 0xc1f80000040f7823 */ /* 0x000fc80000000003 */
[----:B------:R-:W-:Y:S01]  /*1ec0*/  FFMA R19, R0, R15, R4 ;  /* 0x0000000f00137223 */ /* 0x000fe20000000004 */
[----:B0-----:R-:W-:Y:S06]  /*1ed0*/  @!P0 BRA `(.L_x_48) ;  /* 0x0000000000108947 */ /* 0x001fec0003800000 */
[----:B------:R-:W-:Y:S02]  /*1ee0*/  MOV R4, 0x41f80000 ;  /* 0x41f8000000047802 */ /* 0x000fe40000000f00 */
[----:B------:R-:W-:-:S07]  /*1ef0*/  MOV R14, 0x1f10 ;  /* 0x00001f10000e7802 */ /* 0x000fce0000000f00 */
[----:B------:R-:W-:Y:S05]  /*1f00*/  CALL.REL.NOINC `($__internal_1_$__cuda_sm3x_div_rn_noftz_f32_slowpath) ;  /* 0x0000000800287944 */ /* 0x000fea0003c00000 */
[----:B------:R-:W-:-:S07]  /*1f10*/  IMAD.MOV.U32 R19, RZ, RZ, R3 ;  /* 0x000000ffff137224 */ /* 0x000fce00078e0003 */
.L_x_48:
[----:B------:R-:W0:Y:S01]  /*1f20*/  S2UR UR6, SR_CgaCtaId ;  /* 0x00000000000679c3 */ /* 0x000e220000008800 */
[----:B------:R-:W-:Y:S01]  /*1f30*/  UMOV UR5, 0x400 ;  /* 0x0000040000057882 */ /* 0x000fe20000000000 */
[----:B------:R-:W-:Y:S01]  /*1f40*/  MOV R4, 0x3d042108 ;  /* 0x3d04210800047802 */ /* 0x000fe20000000f00 */
[----:B0-----:R-:W-:-:S09]  /*1f50*/  ULEA UR5, UR6, UR5, 0x18 ;  /* 0x0000000506057291 */ /* 0x001fd2000f8ec0ff */
[----:B------:R-:W0:Y:S04]  /*1f60*/  LDS.64 R14, [UR5+0x3010] ;  /* 0x00301005ff0e7984 */ /* 0x000e280008000a00 */
[----:B------:R-:W1:Y:S01]  /*1f70*/  LDS R0, [UR5+0x2000] ;  /* 0x00200005ff007984 */ /* 0x000e620008000800 */
[----:B0-----:R-:W-:-:S04]  /*1f80*/  FADD R3, R15, -R14 ;  /* 0x8000000e0f037221 */ /* 0x001fc80000000000 */
[----:B------:R-:W-:-:S04]  /*1f90*/  FFMA R14, R3, R19, R14 ;  /* 0x00000013030e7223 */ /* 0x000fc8000000000e */
[C-C-:B------:R-:W-:Y:S01]  /*1fa0*/  FFMA R15, R3.reuse, 0.15000000596046447754, R14.reuse ;  /* 0x3e19999a030f7823 */ /* 0x140fe2000000000e */
[----:B------:R-:W-:Y:S01]  /*1fb0*/  FFMA R14, R3, -0.15000000596046447754, R14 ;  /* 0xbe19999a030e7823 */ /* 0x000fe2000000000e */
[----:B------:R-:W-:-:S04]  /*1fc0*/  IMAD.MOV.U32 R3, RZ, RZ, 0x41f80000 ;  /* 0x41f80000ff037424 */ /* 0x000fc800078e00ff */
[----:B------:R-:W-:Y:S01]  /*1fd0*/  FFMA R19, R4, -R3, 1 ;  /* 0x3f80000004137423 */ /* 0x000fe20000000803 */
[----:B-1----:R-:W-:Y:S01]  /*1fe0*/  I2FP.F32.S32 R3, R0 ;  /* 0x0000000000037245 */ /* 0x002fe20000201400 */
[----:B------:R0:W-:Y:S02]  /*1ff0*/  STS.64 [UR5+0x3010], R14 ;  /* 0x0030100eff007988 */ /* 0x0001e40008000a05 */
[----:B------:R-:W-:Y:S01]  /*2000*/  FFMA R0, R19, R4, 0.032258063554763793945 ;  /* 0x3d04210813007423 */ /* 0x000fe20000000004 */
[----:B------:R-:W1:Y:S03]  /*2010*/  FCHK P0, R3, 31 ;  /* 0x41f8000003007902 */ /* 0x000e660000000000 */
[----:B------:R-:W-:-:S04]  /*2020*/  FFMA R4, R0, R3, RZ ;  /* 0x0000000300047223 */ /* 0x000fc800000000ff */
[----:B------:R-:W-:-:S04]  /*2030*/  FFMA R19, R4, -31, R3 ;  /* 0xc1f8000004137823 */ /* 0x000fc80000000003 */
[----:B------:R-:W-:Y:S01]  /*2040*/  FFMA R19, R0, R19, R4 ;  /* 0x0000001300137223 */ /* 0x000fe20000000004 */
[----:B01----:R-:W-:Y:S06]  /*2050*/  @!P0 BRA `(.L_x_49) ;  /* 0x0000000000108947 */ /* 0x003fec0003800000 */
[----:B------:R-:W-:Y:S02]  /*2060*/  MOV R4, 0x41f80000 ;  /* 0x41f8000000047802 */ /* 0x000fe40000000f00 */
[----:B------:R-:W-:-:S07]  /*2070*/  MOV R14, 0x2090 ;  /* 0x00002090000e7802 */ /* 0x000fce0000000f00 */
[----:B------:R-:W-:Y:S05]  /*2080*/  CALL.REL.NOINC `($__internal_1_$__cuda_sm3x_div_rn_noftz_f32_slowpath) ;  /* 0x0000000400c87944 */ /* 0x000fea0003c00000 */
[----:B------:R-:W-:-:S07]  /*2090*/  IMAD.MOV.U32 R19, RZ, RZ, R3 ;  /* 0x000000ffff137224 */ /* 0x000fce00078e0003 */
.L_x_49:
[----:B------:R-:W0:Y:S01]  /*20a0*/  S2UR UR6, SR_CgaCtaId ;  /* 0x00000000000679c3 */ /* 0x000e220000008800 */
[----:B------:R-:W-:Y:S02]  /*20b0*/  UMOV UR5, 0x400 ;  /* 0x0000040000057882 */ /* 0x000fe40000000000 */
[----:B0-----:R-:W-:-:S09]  /*20c0*/  ULEA UR5, UR6, UR5, 0x18 ;  /* 0x0000000506057291 */ /* 0x001fd2000f8ec0ff */
[----:B------:R-:W0:Y:S02]  /*20d0*/  LDS.64 R14, [UR5+0x3008] ;  /* 0x00300805ff0e7984 */ /* 0x000e240008000a00 */
[----:B0-----:R-:W-:-:S04]  /*20e0*/  FADD R3, R15, -R14 ;  /* 0x8000000e0f037221 */ /* 0x001fc80000000000 */
[----:B------:R-:W-:-:S04]  /*20f0*/  FFMA R14, R3, R19, R14 ;  /* 0x00000013030e7223 */ /* 0x000fc8000000000e */
[C-C-:B------:R-:W-:Y:S01]  /*2100*/  FFMA R15, R3.reuse, 0.15000000596046447754, R14.reuse ;  /* 0x3e19999a030f7823 */ /* 0x140fe2000000000e */
[----:B------:R-:W-:-:S05]  /*2110*/  FFMA R14, R3, -0.15000000596046447754, R14 ;  /* 0xbe19999a030e7823 */ /* 0x000fca000000000e */
[----:B------:R1:W-:Y:S02]  /*2120*/  STS.64 [UR5+0x3008], R14 ;  /* 0x0030080eff007988 */ /* 0x0003e40008000a05 */
.L_x_47:
[----:B------:R-:W-:Y:S05]  /*2130*/  BSYNC.RECONVERGENT B2 ;  /* 0x0000000000027941 */ /* 0x000fea0003800200 */
.L_x_46:
[----:B------:R-:W-:Y:S06]  /*2140*/  BAR.SYNC.DEFER_BLOCKING 0x0 ;  /* 0x0000000000007b1d */ /* 0x000fec0000010000 */
[----:B------:R-:W-:Y:S05]  /*2150*/  BRA `(.L_x_50) ;  /* 0xfffffff000887947 */ /* 0x000fea000383ffff */
.L_x_45:
[----:B------:R-:W1:Y:S01]  /*2160*/  S2UR UR5, SR_CgaCtaId ;  /* 0x00000000000579c3 */ /* 0x000e620000008800 */
[----:B------:R-:W-:Y:S01]  /*2170*/  UMOV UR4, 0x400 ;  /* 0x0000040000047882 */ /* 0x000fe20000000000 */
[----:B------:R-:W-:Y:S02]  /*2180*/  HFMA2 R8, -RZ, RZ, 1.25390625, 0.00982666015625 ;  /* 0x3d042108ff087431 */ /* 0x000fe400000001ff */
[----:B------:R-:W-:Y:S01]  /*2190*/  IMAD.MOV.U32 R11, RZ, RZ, 0x41f80000 ;  /* 0x41f80000ff0b7424 */ /* 0x000fe200078e00ff */
[----:B------:R-:W-:-:S03]  /*21a0*/  ISETP.NE.AND P0, PT, R12, RZ, PT ;  /* 0x000000ff0c00720c */ /* 0x000fc60003f05270 */
[----:B------:R-:W3:Y:S01]  /*21b0*/  LDC.64 R16, c[0x0][0x390] ;  /* 0x0000e400ff107b82 */ /* 0x000ee20000000a00 */
[----:B------:R-:W-:Y:S01]  /*21c0*/  FFMA R11, R8, -R11, 1 ;  /* 0x3f800000080b7423 */ /* 0x000fe2000000080b */
[----:B-1----:R-:W-:-:S09]  /*21d0*/  ULEA UR4, UR5, UR4, 0x18 ;  /* 0x0000000405047291 */ /* 0x002fd2000f8ec0ff */
[----:B------:R-:W2:Y:S04]  /*21e0*/  LDS R3, [UR4+0x1000] ;  /* 0x00100004ff037984 */ /* 0x000ea80008000800 */
[----:B------:R-:W1:Y:S01]  /*21f0*/  LDS R9, [UR4] ;  /* 0x00000004ff097984 */ /* 0x000e620008000800 */
[----:B------:R-:W0:Y:S02]  /*2200*/  LDCU UR4, c[0x0][0x370] ;  /* 0x00006e00ff0477ac */ /* 0x000e240008000800 */
[----:B0-----:R-:W-:-:S04]  /*2210*/  IMAD R0, R2, UR4, R5 ;  /* 0x0000000402007c24 */ /* 0x001fc8000f8e0205 */
[----:B---3--:R-:W-:Y:S01]  /*2220*/  IMAD.WIDE.U32 R16, R0, 0x4, R16 ;  /* 0x0000000400107825 */ /* 0x008fe200078e0010 */
[----:B--2---:R-:W-:-:S03]  /*2230*/  I2FP.F32.S32 R4, R3 ;  /* 0x0000000300047245 */ /* 0x004fc60000201400 */
[----:B------:R-:W-:Y:S01]  /*2240*/  FFMA R3, R11, R8, 0.032258063554763793945 ;  /* 0x3d0421080b037423 */ /* 0x000fe20000000008 */
[----:B-1----:R0:W-:Y:S01]  /*2250*/  STG.E desc[UR8][R16.64], R9 ;  /* 0x0000000910007986 */ /* 0x0021e2000c101908 */
[----:B------:R-:W1:Y:S02]  /*2260*/  FCHK P1, R4, 31 ;  /* 0x41f8000004007902 */ /* 0x000e640000020000 */
[----:B------:R-:W-:-:S04]  /*2270*/  FFMA R11, R3, R4, RZ ;  /* 0x00000004030b7223 */ /* 0x000fc800000000ff */
[----:B------:R-:W-:-:S04]  /*2280*/  FFMA R8, R11, -31, R4 ;  /* 0xc1f800000b087823 */ /* 0x000fc80000000004 */
[----:B------:R-:W-:Y:S01]  /*2290*/  FFMA R3, R3, R8, R11 ;  /* 0x0000000803037223 */ /* 0x000fe2000000000b */
[----:B01----:R-:W-:Y:S06]  /*22a0*/  @!P1 BRA `(.L_x_51) ;  /* 0x0000000000109947 */ /* 0x003fec0003800000 */
[----:B------:R-:W-:Y:S01]  /*22b0*/  MOV R3, R4 ;  /* 0x0000000400037202 */ /* 0x000fe20000000f00 */
[----:B------:R-:W-:Y:S01]  /*22c0*/  IMAD.MOV.U32 R4, RZ, RZ, 0x41f80000 ;  /* 0x41f80000ff047424 */ /* 0x000fe200078e00ff */
[----:B------:R-:W-:-:S07]  /*22d0*/  MOV R14, 0x22f0 ;  /* 0x000022f0000e7802 */ /* 0x000fce0000000f00 */
[----:B------:R-:W-:Y:S05]  /*22e0*/  CALL.REL.NOINC `($__internal_1_$__cuda_sm3x_div_rn_noftz_f32_slowpath) ;  /* 0x0000000400307944 */ /* 0x000fea0003c00000 */
.L_x_51:
[----:B------:R-:W0:Y:S01]  /*22f0*/  S2UR UR5, SR_CgaCtaId ;  /* 0x00000000000579c3 */ /* 0x000e220000008800 */
[----:B------:R-:W-:-:S07]  /*2300*/  UMOV UR4, 0x400 ;  /* 0x0000040000047882 */ /* 0x000fce0000000000 */
[----:B------:R-:W1:Y:S01]  /*2310*/  LDC.64 R18, c[0x0][0x398] ;  /* 0x0000e600ff127b82 */ /* 0x000e620000000a00 */
[----:B0-----:R-:W-:Y:S01]  /*2320*/  ULEA UR4, UR5, UR4, 0x18 ;  /* 0x0000000405047291 */ /* 0x001fe2000f8ec0ff */
[----:B-1----:R-:W-:-:S08]  /*2330*/  IMAD.WIDE.U32 R18, R0, 0x4, R18 ;  /* 0x0000000400127825 */ /* 0x002fd000078e0012 */
[----:B------:R-:W0:Y:S04]  /*2340*/  LDS.64 R8, [UR4+0x3010] ;  /* 0x00301004ff087984 */ /* 0x000e280008000a00 */
[----:B------:R-:W1:Y:S01]  /*2350*/  LDS R4, [UR4+0x2000] ;  /* 0x00200004ff047984 */ /* 0x000e620008000800 */
[----:B0-----:R-:W-:-:S04]  /*2360*/  FADD R9, R9, -R8 ;  /* 0x8000000809097221 */ /* 0x001fc80000000000 */
[----:B------:R-:W-:Y:S01]  /*2370*/  FFMA R9, R9, R3, R8 ;  /* 0x0000000309097223 */ /* 0x000fe20000000008 */
[----:B------:R-:W-:Y:S01]  /*2380*/  MOV R3, 0x3d042108 ;  /* 0x3d04210800037802 */ /* 0x000fe20000000f00 */
[----:B------:R-:W-:Y:S01]  /*2390*/  IMAD.MOV.U32 R8, RZ, RZ, 0x41f80000 ;  /* 0x41f80000ff087424 */ /* 0x000fe200078e00ff */
[----:B-1----:R-:W-:Y:S02]  /*23a0*/  I2FP.F32.S32 R4, R4 ;  /* 0x0000000400047245 */ /* 0x002fe40000201400 */
[----:B------:R0:W-:Y:S01]  /*23b0*/  STG.E desc[UR8][R18.64], R9 ;  /* 0x0000000912007986 */ /* 0x0001e2000c101908 */
[----:B------:R-:W-:Y:S01]  /*23c0*/  FFMA R8, R3, -R8, 1 ;  /* 0x3f80000003087423 */ /* 0x000fe20000000808 */
[----:B------:R-:W1:Y:S03]  /*23d0*/  FCHK P1, R4, 31 ;  /* 0x41f8000004007902 */ /* 0x000e660000020000 */
[----:B------:R-:W-:-:S04]  /*23e0*/  FFMA R3, R8, R3, 0.032258063554763793945 ;  /* 0x3d04210808037423 */ /* 0x000fc80000000003 */
        /* <DEDUP_REMOVED lines=8> */
.L_x_52:
[----:B------:R-:W0:Y:S01]  /*2470*/  S2UR UR5, SR_CgaCtaId ;  /* 0x00000000000579c3 */ /* 0x000e220000008800 */
[----:B------:R-:W-:Y:S01]  /*2480*/  UMOV UR4, 0x400 ;  /* 0x0000040000047882 */ /* 0x000fe20000000000 */
[----:B------:R-:W-:-:S06]  /*2490*/  ISETP.NE.OR P0, PT, R5, R2, P0 ;  /* 0x000000020500720c */ /* 0x000fcc0000705670 */
[----:B------:R-:W1:Y:S01]  /*24a0*/  LDC.64 R8, c[0x0][0x3a0] ;  /* 0x0000e800ff087b82 */ /* 0x000e620000000a00 */
[----:B0-----:R-:W-:Y:S01]  /*24b0*/  ULEA UR4, UR5, UR4, 0x18 ;  /* 0x0000000405047291 */ /* 0x001fe2000f8ec0ff */
[----:B-1----:R-:W-:-:S08]  /*24c0*/  IMAD.WIDE.U32 R4, R0, 0x4, R8 ;  /* 0x0000000400047825 */ /* 0x002fd000078e0008 */
[----:B------:R-:W0:Y:S02]  /*24d0*/  LDS.64 R10, [UR4+0x3008] ;  /* 0x00300804ff0a7984 */ /* 0x000e240008000a00 */
[----:B0-----:R-:W-:-:S04]  /*24e0*/  FADD R11, R11, -R10 ;  /* 0x8000000a0b0b7221 */ /* 0x001fc80000000000 */
[----:B------:R-:W-:-:S05]  /*24f0*/  FFMA R13, R11, R3, R10 ;  /* 0x000000030b0d7223 */ /* 0x000fca000000000a */
[----:B------:R0:W-:Y:S01]  /*2500*/  STG.E desc[UR8][R4.64], R13 ;  /* 0x0000000d04007986 */ /* 0x0001e2000c101908 */
[----:B------:R-:W-:Y:S05]  /*2510*/  @P0 EXIT ;  /* 0x000000000000094d */ /* 0x000fea0003800000 */
[----:B------:R-:W2:Y:S04]  /*2520*/  LDG.E R8, desc[UR8][R16.64] ;  /* 0x0000000810087981 */ /* 0x000ea8000c1e1900 */
[----:B0-----:R-:W3:Y:S01]  /*2530*/  LDG.E R5, desc[UR8][R18.64] ;  /* 0x0000000812057981 */ /* 0x001ee2000c1e1900 */
[----:B------:R-:W0:Y:S01]  /*2540*/  F2F.F64.F32 R12, R13 ;  /* 0x0000000d000c7310 */ /* 0x000e220000201800 */
[----:B------:R-:W-:Y:S01]  /*2550*/  MOV R14, 0x0 ;  /* 0x00000000000e7802 */ /* 0x000fe20000000f00 */
[----:B------:R-:W1:Y:S01]  /*2560*/  LDCU.64 UR4, c[0x4][0x8] ;  /* 0x01000100ff0477ac */ /* 0x000e620008000a00 */
[----:B------:R-:W-:Y:S01]  /*2570*/  MOV R3, R2 ;  /* 0x0000000200037202 */ /* 0x000fe20000000f00 */
[----:B------:R4:W-:Y:S03]  /*2580*/  STL [R1+0x8], R0 ;  /* 0x0000080001007387 */ /* 0x0009e60000100800 */
[----:B------:R-:W2:Y:S01]  /*2590*/  LDC.64 R14, c[0x4][R14] ;  /* 0x010000000e0e7b82 */ /* 0x000ea20000000a00 */
[----:B------:R4:W-:Y:S04]  /*25a0*/  STL.64 [R1], R2 ;  /* 0x0000000201007387 */ /* 0x0009e80000100a00 */
[----:B0-----:R4:W-:Y:S01]  /*25b0*/  STL.64 [R1+0x20], R12 ;  /* 0x0000200c01007387 */ /* 0x0019e20000100a00 */
[----:B-1----:R-:W-:Y:S01]  /*25c0*/  IMAD.U32 R4, RZ, RZ, UR4 ;  /* 0x00000004ff047e24 */ /* 0x002fe2000f8e00ff */
[----:B--2---:R-:W0:Y:S08]  /*25d0*/  F2F.F64.F32 R8, R8 ;  /* 0x0000000800087310 */ /* 0x004e300000201800 */
[----:B---3--:R1:W2:Y:S01]  /*25e0*/  F2F.F64.F32 R10, R5 ;  /* 0x00000005000a7310 */ /* 0x0082a20000201800 */
[----:B0-----:R4:W-:Y:S01]  /*25f0*/  STL.64 [R1+0x10], R8 ;  /* 0x0000100801007387 */ /* 0x0019e20000100a00 */
[----:B-1----:R-:W-:-:S03]  /*2600*/  MOV R5, UR5 ;  /* 0x0000000500057c02 */ /* 0x002fc60008000f00 */
[----:B--2---:R4:W-:Y:S04]  /*2610*/  STL.64 [R1+0x18], R10 ;  /* 0x0000180a01007387 */ /* 0x0049e80000100a00 */
[----:B------:R-:W-:-:S07]  /*2620*/  LEPC R20, `(.L_x_53) ;  /* 0x000000001014794e */ /* 0x000fce0000000000 */
[----:B----4-:R-:W-:Y:S05]  /*2630*/  CALL.ABS.NOINC R14 ;  /* 0x000000000e007343 */ /* 0x010fea0003c00000 */
.L_x_53:
[----:B------:R-:W-:Y:S05]  /*2640*/  EXIT ;  /* 0x000000000000794d */ /* 0x000fea0003800000 */
        .weak           $__internal_0_$__cuda_sm20_sqrt_rn_f32_slowpath
        .type           $__internal_0_$__cuda_sm20_sqrt_rn_f32_slowpath,@function
        .size           $__internal_0_$__cuda_sm20_sqrt_rn_f32_slowpath,($__internal_1_$__cuda_sm3x_div_rn_noftz_f32_slowpath - $__internal_0_$__cuda_sm20_sqrt_rn_f32_slowpath)
$__internal_0_$__cuda_sm20_sqrt_rn_f32_slowpath:
[----:B------:R-:W-:-:S13]  /*2650*/  LOP3.LUT P0, RZ, R0, 0x7fffffff, RZ, 0xc0, !PT ;  /* 0x7fffffff00ff7812 */ /* 0x000fda000780c0ff */
[----:B------:R-:W-:Y:S01]  /*2660*/  @!P0 IMAD.MOV.U32 R3, RZ, RZ, R0 ;  /* 0x000000ffff038224 */ /* 0x000fe200078e0000 */
[----:B------:R-:W-:Y:S06]  /*2670*/  @!P0 BRA `(.L_x_54) ;  /* 0x0000000000408947 */ /* 0x000fec0003800000 */
[----:B------:R-:W-:-:S13]  /*2680*/  FSETP.GEU.FTZ.AND P0, PT, R0, RZ, PT ;  /* 0x000000ff0000720b */ /* 0x000fda0003f1e000 */
[----:B------:R-:W-:Y:S01]  /*2690*/  @!P0 MOV R3, 0x7fffffff ;  /* 0x7fffffff00038802 */ /* 0x000fe20000000f00 */
[----:B------:R-:W-:Y:S06]  /*26a0*/  @!P0 BRA `(.L_x_54) ;  /* 0x0000000000348947 */ /* 0x000fec0003800000 */
[----:B------:R-:W-:-:S13]  /*26b0*/  FSETP.GTU.FTZ.AND P0, PT, |R0|, +INF , PT ;  /* 0x7f8000000000780b */ /* 0x000fda0003f1c200 */
[----:B------:R-:W-:Y:S01]  /*26c0*/  @P0 FADD.FTZ R3, R0, 1 ;  /* 0x3f80000000030421 */ /* 0x000fe20000010000 */
[----:B------:R-:W-:Y:S06]  /*26d0*/  @P0 BRA `(.L_x_54) ;  /* 0x0000000000280947 */ /* 0x000fec0003800000 */
[----:B------:R-:W-:-:S13]  /*26e0*/  FSETP.NEU.FTZ.AND P0, PT, |R0|, +INF , PT ;  /* 0x7f8000000000780b */ /* 0x000fda0003f1d200 */
[----:B------:R-:W-:-:S04]  /*26f0*/  @P0 FFMA R4, R0, 1.84467440737095516160e+19, RZ ;  /* 0x5f80000000040823 */ /* 0x000fc800000000ff */
[----:B------:R-:W0:Y:S02]  /*2700*/  @P0 MUFU.RSQ R3, R4 ;  /* 0x0000000400030308 */ /* 0x000e240000001400 */
[----:B0-----:R-:W-:Y:S01]  /*2710*/  @P0 FMUL.FTZ R15, R4, R3 ;  /* 0x00000003040f0220 */ /* 0x001fe20000410000 */
[----:B------:R-:W-:Y:S01]  /*2720*/  @P0 FMUL.FTZ R18, R3, 0.5 ;  /* 0x3f00000003120820 */ /* 0x000fe20000410000 */
[----:B------:R-:W-:Y:S02]  /*2730*/  @!P0 IMAD.MOV.U32 R3, RZ, RZ, R0 ;  /* 0x000000ffff038224 */ /* 0x000fe400078e0000 */
[----:B------:R-:W-:-:S04]  /*2740*/  @P0 FADD.FTZ R14, -R15, -RZ ;  /* 0x800000ff0f0e0221 */ /* 0x000fc80000010100 */
[----:B------:R-:W-:-:S04]  /*2750*/  @P0 FFMA R14, R15, R14, R4 ;  /* 0x0000000e0f0e0223 */ /* 0x000fc80000000004 */
[----:B------:R-:W-:-:S04]  /*2760*/  @P0 FFMA R14, R14, R18, R15 ;  /* 0x000000120e0e0223 */ /* 0x000fc8000000000f */
[----:B------:R-:W-:-:S07]  /*2770*/  @P0 FMUL.FTZ R3, R14, 2.3283064365386962891e-10 ;  /* 0x2f8000000e030820 */ /* 0x000fce0000410000 */
.L_x_54:
[----:B------:R-:W-:Y:S01]  /*2780*/  MOV R14, R19 ;  /* 0x00000013000e7202 */ /* 0x000fe20000000f00 */
[----:B------:R-:W-:-:S04]  /*2790*/  IMAD.MOV.U32 R15, RZ, RZ, 0x0 ;  /* 0x00000000ff0f7424 */ /* 0x000fc800078e00ff */
[----:B------:R-:W-:Y:S05]  /*27a0*/  RET.REL.NODEC R14 `(_Z6kernelPK6tracesS1_PfS2_S2_) ;  /* 0xffffffd80e147950 */ /* 0x000fea0003c3ffff */
        .weak           $__internal_1_$__cuda_sm3x_div_rn_noftz_f32_slowpath
        .type           $__internal_1_$__cuda_sm3x_div_rn_noftz_f32_slowpath,@function
        .size           $__internal_1_$__cuda_sm3x_div_rn_noftz_f32_slowpath,(.L_x_91 - $__internal_1_$__cuda_sm3x_div_rn_noftz_f32_slowpath)
$__internal_1_$__cuda_sm3x_div_rn_noftz_f32_slowpath:
[----:B------:R-:W-:Y:S01]  /*27b0*/  SHF.R.U32.HI R33, RZ, 0x17, R4 ;  /* 0x00000017ff217819 */ /* 0x000fe20000011604 */
[----:B------:R-:W-:Y:S01]  /*27c0*/  BSSY.RECONVERGENT B0, `(.L_x_55) ;  /* 0x0000063000007945 */ /* 0x000fe20003800200 */
[----:B------:R-:W-:Y:S02]  /*27d0*/  SHF.R.U32.HI R34, RZ, 0x17, R3 ;  /* 0x00000017ff227819 */ /* 0x000fe40000011603 */
[----:B------:R-:W-:Y:S02]  /*27e0*/  LOP3.LUT R33, R33, 0xff, RZ, 0xc0, !PT ;  /* 0x000000ff21217812 */ /* 0x000fe400078ec0ff */
[----:B------:R-:W-:Y:S02]  /*27f0*/  LOP3.LUT R34, R34, 0xff, RZ, 0xc0, !PT ;  /* 0x000000ff22227812 */ /* 0x000fe400078ec0ff */
[----:B------:R-:W-:Y:S02]  /*2800*/  IADD3 R37, PT, PT, R33, -0x1, RZ ;  /* 0xffffffff21257810 */ /* 0x000fe40007ffe0ff */
[----:B------:R-:W-:Y:S01]  /*2810*/  MOV R36, R4 ;  /* 0x0000000400247202 */ /* 0x000fe20000000f00 */
[----:B------:R-:W-:Y:S01]  /*2820*/  VIADD R35, R34, 0xffffffff ;  /* 0xffffffff22237836 */ /* 0x000fe20000000000 */
[----:B------:R-:W-:-:S04]  /*2830*/  ISETP.GT.U32.AND P1, PT, R37, 0xfd, PT ;  /* 0x000000fd2500780c */ /* 0x000fc80003f24070 */
[----:B------:R-:W-:-:S13]  /*2840*/  ISETP.GT.U32.OR P1, PT, R35, 0xfd, P1 ;  /* 0x000000fd2300780c */ /* 0x000fda0000f24470 */
[----:B------:R-:W-:Y:S01]  /*2850*/  @!P1 IMAD.MOV.U32 R15, RZ, RZ, RZ ;  /* 0x000000ffff0f9224 */ /* 0x000fe200078e00ff */
[----:B------:R-:W-:Y:S06]  /*2860*/  @!P1 BRA `(.L_x_56) ;  /* 0x00000000005c9947 */ /* 0x000fec0003800000 */
[----:B------:R-:W-:Y:S02]  /*2870*/  FSETP.GTU.FTZ.AND P1, PT, |R3|, +INF , PT ;  /* 0x7f8000000300780b */ /* 0x000fe40003f3c200 */
[----:B------:R-:W-:-:S04]  /*2880*/  FSETP.GTU.FTZ.AND P2, PT, |R4|, +INF , PT ;  /* 0x7f8000000400780b */ /* 0x000fc80003f5c200 */
[----:B------:R-:W-:-:S13]  /*2890*/  PLOP3.LUT P1, PT, P1, P2, PT, 0xf8, 0x8f ;  /* 0x00000000008f781c */ /* 0x000fda0000f25f70 */
[----:B------:R-:W-:Y:S05]  /*28a0*/  @P1 BRA `(.L_x_57) ;  /* 0x00000004004c1947 */ /* 0x000fea0003800000 */
[----:B------:R-:W-:-:S13]  /*28b0*/  LOP3.LUT P1, RZ, R36, 0x7fffffff, R3, 0xc8, !PT ;  /* 0x7fffffff24ff7812 */ /* 0x000fda000782c803 */
[----:B------:R-:W-:Y:S05]  /*28c0*/  @!P1 BRA `(.L_x_58) ;  /* 0x00000004003c9947 */ /* 0x000fea0003800000 */
[C---:B------:R-:W-:Y:S02]  /*28d0*/  FSETP.NEU.FTZ.AND P3, PT, |R3|.reuse, +INF , PT ;  /* 0x7f8000000300780b */ /* 0x040fe40003f7d200 */
[----:B------:R-:W-:Y:S02]  /*28e0*/  FSETP.NEU.FTZ.AND P2, PT, |R4|, +INF , PT ;  /* 0x7f8000000400780b */ /* 0x000fe40003f5d200 */
[----:B------:R-:W-:-:S11]  /*28f0*/  FSETP.NEU.FTZ.AND P1, PT, |R3|, +INF , PT ;  /* 0x7f8000000300780b */ /* 0x000fd60003f3d200 */
[----:B------:R-:W-:Y:S05]  /*2900*/  @!P2 BRA !P3, `(.L_x_58) ;  /* 0x00000004002ca947 */ /* 0x000fea0005800000 */
[----:B------:R-:W-:-:S04]  /*2910*/  LOP3.LUT P3, RZ, R3, 0x7fffffff, RZ, 0xc0, !PT ;  /* 0x7fffffff03ff7812 */ /* 0x000fc8000786c0ff */
[----:B------:R-:W-:-:S13]  /*2920*/  PLOP3.LUT P2, PT, P2, P3, PT, 0x2f, 0xf2 ;  /* 0x0000000000f2781c */ /* 0x000fda0001746577 */
[----:B------:R-:W-:Y:S05]  /*2930*/  @P2 BRA `(.L_x_59) ;  /* 0x0000000400182947 */ /* 0x000fea0003800000 */
[----:B------:R-:W-:-:S04]  /*2940*/  LOP3.LUT P2, RZ, R36, 0x7fffffff, RZ, 0xc0, !PT ;  /* 0x7fffffff24ff7812 */ /* 0x000fc8000784c0ff */
[----:B------:R-:W-:-:S13]  /*2950*/  PLOP3.LUT P1, PT, P1, P2, PT, 0x2f, 0xf2 ;  /* 0x0000000000f2781c */ /* 0x000fda0000f24577 */
[----:B------:R-:W-:Y:S05]  /*2960*/  @P1 BRA `(.L_x_60) ;  /* 0x0000000400001947 */ /* 0x000fea0003800000 */
[----:B------:R-:W-:Y:S02]  /*2970*/  ISETP.GE.AND P1, PT, R35, RZ, PT ;  /* 0x000000ff2300720c */ /* 0x000fe40003f26270 */
[----:B------:R-:W-:-:S11]  /*2980*/  ISETP.GE.AND P2, PT, R37, RZ, PT ;  /* 0x000000ff2500720c */ /* 0x000fd60003f46270 */
[----:B------:R-:W-:Y:S01]  /*2990*/  @P1 MOV R15, RZ ;  /* 0x000000ff000f1202 */ /* 0x000fe20000000f00 */
[----:B------:R-:W-:Y:S02]  /*29a0*/  @!P1 IMAD.MOV.U32 R15, RZ, RZ, -0x40 ;  /* 0xffffffc0ff0f9424 */ /* 0x000fe400078e00ff */
[----:B------:R-:W-:Y:S01]  /*29b0*/  @!P1 FFMA R3, R3, 1.84467440737095516160e+19, RZ ;  /* 0x5f80000003039823 */ /* 0x000fe200000000ff */
[----:B------:R-:W-:Y:S02]  /*29c0*/  @!P2 FFMA R36, R4, 1.84467440737095516160e+19, RZ ;  /* 0x5f8000000424a823 */ /* 0x000fe400000000ff */
[----:B------:R-:W-:-:S07]  /*29d0*/  @!P2 IADD3 R15, PT, PT, R15, 0x40, RZ ;  /* 0x000000400f0fa810 */ /* 0x000fce0007ffe0ff */
.L_x_56:
[----:B------:R-:W-:Y:S01]  /*29e0*/  LEA R35, R33, 0xc0800000, 0x17 ;  /* 0xc080000021237811 */ /* 0x000fe200078eb8ff */
[----:B------:R-:W-:Y:S01]  /*29f0*/  BSSY.RECONVERGENT B1, `(.L_x_61) ;  /* 0x0000036000017945 */ /* 0x000fe20003800200 */
[----:B------:R-:W-:-:S03]  /*2a00*/  IADD3 R38, PT, PT, R34, -0x7f, RZ ;  /* 0xffffff8122267810 */ /* 0x000fc60007ffe0ff */
[----:B------:R-:W-:Y:S02]  /*2a10*/  IMAD.IADD R35, R36, 0x1, -R35 ;  /* 0x0000000124237824 */ /* 0x000fe400078e0a23 */
[C---:B------:R-:W-:Y:S01]  /*2a20*/  IMAD R3, R38.reuse, -0x800000, R3 ;  /* 0xff80000026037824 */ /* 0x040fe200078e0203 */
[----:B------:R-:W-:Y:S01]  /*2a30*/  IADD3 R38, PT, PT, R38, 0x7f, -R33 ;  /* 0x0000007f26267810 */ /* 0x000fe20007ffe821 */
[----:B------:R-:W0:Y:S01]  /*2a40*/  MUFU.RCP R37, R35 ;  /* 0x0000002300257308 */ /* 0x000e220000001000 */
[----:B------:R-:W-:-:S03]  /*2a50*/  FADD.FTZ R36, -R35, -RZ ;  /* 0x800000ff23247221 */ /* 0x000fc60000010100 */
[----:B------:R-:W-:Y:S02]  /*2a60*/  IMAD.IADD R38, R38, 0x1, R15 ;  /* 0x0000000126267824 */ /* 0x000fe400078e020f */
[----:B0-----:R-:W-:-:S04]  /*2a70*/  FFMA R34, R37, R36, 1 ;  /* 0x3f80000025227423 */ /* 0x001fc80000000024 */
[----:B------:R-:W-:-:S04]  /*2a80*/  FFMA R34, R37, R34, R37 ;  /* 0x0000002225227223 */ /* 0x000fc80000000025 */
[----:B------:R-:W-:-:S04]  /*2a90*/  FFMA R33, R3, R34, RZ ;  /* 0x0000002203217223 */ /* 0x000fc800000000ff */
[----:B------:R-:W-:-:S04]  /*2aa0*/  FFMA R37, R36, R33, R3 ;  /* 0x0000002124257223 */ /* 0x000fc80000000003 */
[----:B------:R-:W-:-:S04]  /*2ab0*/  FFMA R33, R34, R37, R33 ;  /* 0x0000002522217223 */ /* 0x000fc80000000021 */
[----:B------:R-:W-:-:S04]  /*2ac0*/  FFMA R36, R36, R33, R3 ;  /* 0x0000002124247223 */ /* 0x000fc80000000003 */
[----:B------:R-:W-:-:S05]  /*2ad0*/  FFMA R3, R34, R36, R33 ;  /* 0x0000002422037223 */ /* 0x000fca0000000021 */
[----:B------:R-:W-:-:S04]  /*2ae0*/  SHF.R.U32.HI R15, RZ, 0x17, R3 ;  /* 0x00000017ff0f7819 */ /* 0x000fc80000011603 */
[----:B------:R-:W-:-:S04]  /*2af0*/  LOP3.LUT R15, R15, 0xff, RZ, 0xc0, !PT ;  /* 0x000000ff0f0f7812 */ /* 0x000fc800078ec0ff */
[----:B------:R-:W-:-:S05]  /*2b00*/  IADD3 R15, PT, PT, R15, R38, RZ ;  /* 0x000000260f0f7210 */ /* 0x000fca0007ffe0ff */
[----:B------:R-:W-:-:S05]  /*2b10*/  VIADD R35, R15, 0xffffffff ;  /* 0xffffffff0f237836 */ /* 0x000fca0000000000 */
[----:B------:R-:W-:-:S13]  /*2b20*/  ISETP.GE.U32.AND P1, PT, R35, 0xfe, PT ;  /* 0x000000fe2300780c */ /* 0x000fda0003f26070 */
[----:B------:R-:W-:Y:S05]  /*2b30*/  @!P1 BRA `(.L_x_62) ;  /* 0x0000000000809947 */ /* 0x000fea0003800000 */
[----:B------:R-:W-:-:S13]  /*2b40*/  ISETP.GT.AND P1, PT, R15, 0xfe, PT ;  /* 0x000000fe0f00780c */ /* 0x000fda0003f24270 */
[----:B------:R-:W-:Y:S05]  /*2b50*/  @P1 BRA `(.L_x_63) ;  /* 0x00000000006c1947 */ /* 0x000fea0003800000 */
[----:B------:R-:W-:-:S13]  /*2b60*/  ISETP.GE.AND P1, PT, R15, 0x1, PT ;  /* 0x000000010f00780c */ /* 0x000fda0003f26270 */
[----:B------:R-:W-:Y:S05]  /*2b70*/  @P1 BRA `(.L_x_64) ;  /* 0x0000000000741947 */ /* 0x000fea0003800000 */
[----:B------:R-:W-:Y:S02]  /*2b80*/  ISETP.GE.AND P1, PT, R15, -0x18, PT ;  /* 0xffffffe80f00780c */ /* 0x000fe40003f26270 */
[----:B------:R-:W-:-:S11]  /*2b90*/  LOP3.LUT R3, R3, 0x80000000, RZ, 0xc0, !PT ;  /* 0x8000000003037812 */ /* 0x000fd600078ec0ff */
[----:B------:R-:W-:Y:S05]  /*2ba0*/  @!P1 BRA `(.L_x_64) ;  /* 0x0000000000689947 */ /* 0x000fea0003800000 */
[CCC-:B------:R-:W-:Y:S01]  /*2bb0*/  FFMA.RZ R37, R34.reuse, R36.reuse, R33.reuse ;  /* 0x0000002422257223 */ /* 0x1c0fe2000000c021 */
[CCC-:B------:R-:W-:Y:S01]  /*2bc0*/  FFMA.RP R35, R34.reuse, R36.reuse, R33.reuse ;  /* 0x0000002422237223 */ /* 0x1c0fe20000008021 */
[----:B------:R-:W-:Y:S01]  /*2bd0*/  FFMA.RM R34, R34, R36, R33 ;  /* 0x0000002422227223 */ /* 0x000fe20000004021 */
[----:B------:R-:W-:Y:S01]  /*2be0*/  IMAD.MOV R36, RZ, RZ, -R15 ;  /* 0x000000ffff247224 */ /* 0x000fe200078e0a0f */
[----:B------:R-:W-:Y:S02]  /*2bf0*/  ISETP.NE.AND P3, PT, R15, RZ, PT ;  /* 0x000000ff0f00720c */ /* 0x000fe40003f65270 */
[----:B------:R-:W-:Y:S02]  /*2c00*/  LOP3.LUT R37, R37, 0x7fffff, RZ, 0xc0, !PT ;  /* 0x007fffff25257812 */ /* 0x000fe400078ec0ff */
[----:B------:R-:W-:Y:S02]  /*2c10*/  FSETP.NEU.FTZ.AND P1, PT, R35, R34, PT ;  /* 0x000000222300720b */ /* 0x000fe40003f3d000 */
[----:B------:R-:W-:-:S02]  /*2c20*/  IADD3 R34, PT, PT, R15, 0x20, RZ ;  /* 0x000000200f227810 */ /* 0x000fc40007ffe0ff */
[----:B------:R-:W-:Y:S02]  /*2c30*/  LOP3.LUT R37, R37, 0x800000, RZ, 0xfc, !PT ;  /* 0x0080000025257812 */ /* 0x000fe400078efcff */
[----:B------:R-:W-:Y:S02]  /*2c40*/  ISETP.NE.AND P2, PT, R15, RZ, PT ;  /* 0x000000ff0f00720c */ /* 0x000fe40003f45270 */
[----:B------:R-:W-:Y:S02]  /*2c50*/  SHF.L.U32 R34, R37, R34, RZ ;  /* 0x0000002225227219 */ /* 0x000fe400000006ff */
[----:B------:R-:W-:Y:S02]  /*2c60*/  SEL R36, R36, RZ, P3 ;  /* 0x000000ff24247207 */ /* 0x000fe40001800000 */
[----:B------:R-:W-:Y:S02]  /*2c70*/  ISETP.NE.AND P2, PT, R34, RZ, P2 ;  /* 0x000000ff2200720c */ /* 0x000fe40001745270 */
[----:B------:R-:W-:-:S02]  /*2c80*/  SHF.R.U32.HI R36, RZ, R36, R37 ;  /* 0x00000024ff247219 */ /* 0x000fc40000011625 */
[----:B------:R-:W-:Y:S02]  /*2c90*/  PLOP3.LUT P1, PT, P1, P2, PT, 0xf8, 0x8f ;  /* 0x00000000008f781c */ /* 0x000fe40000f25f70 */
[----:B------:R-:W-:Y:S02]  /*2ca0*/  SHF.R.U32.HI R34, RZ, 0x1, R36 ;  /* 0x00000001ff227819 */ /* 0x000fe40000011624 */
[----:B------:R-:W-:-:S04]  /*2cb0*/  SEL R15, RZ, 0x1, !P1 ;  /* 0x00000001ff0f7807 */ /* 0x000fc80004800000 */
[----:B------:R-:W-:-:S04]  /*2cc0*/  LOP3.LUT R15, R15, 0x1, R34, 0xf8, !PT ;  /* 0x000000010f0f7812 */ /* 0x000fc800078ef822 */
[----:B------:R-:W-:-:S04]  /*2cd0*/  LOP3.LUT R15, R15, R36, RZ, 0xc0, !PT ;  /* 0x000000240f0f7212 */ /* 0x000fc800078ec0ff */
[----:B------:R-:W-:-:S04]  /*2ce0*/  IADD3 R34, PT, PT, R34, R15, RZ ;  /* 0x0000000f22227210 */ /* 0x000fc80007ffe0ff */
[----:B------:R-:W-:Y:S01]  /*2cf0*/  LOP3.LUT R3, R34, R3, RZ, 0xfc, !PT ;  /* 0x0000000322037212 */ /* 0x000fe200078efcff */
[----:B------:R-:W-:Y:S06]  /*2d00*/  BRA `(.L_x_64) ;  /* 0x0000000000107947 */ /* 0x000fec0003800000 */
.L_x_63:
[----:B------:R-:W-:-:S04]  /*2d10*/  LOP3.LUT R3, R3, 0x80000000, RZ, 0xc0, !PT ;  /* 0x8000000003037812 */ /* 0x000fc800078ec0ff */
[----:B------:R-:W-:Y:S01]  /*2d20*/  LOP3.LUT R3, R3, 0x7f800000, RZ, 0xfc, !PT ;  /* 0x7f80000003037812 */ /* 0x000fe200078efcff */
[----:B------:R-:W-:Y:S06]  /*2d30*/  BRA `(.L_x_64) ;  /* 0x0000000000047947 */ /* 0x000fec0003800000 */
.L_x_62:
[----:B------:R-:W-:-:S07]  /*2d40*/  IMAD R3, R38, 0x800000, R3 ;  /* 0x0080000026037824 */ /* 0x000fce00078e0203 */
.L_x_64:
[----:B------:R-:W-:Y:S05]  /*2d50*/  BSYNC.RECONVERGENT B1 ;  /* 0x0000000000017941 */ /* 0x000fea0003800200 */
.L_x_61:
[----:B------:R-:W-:Y:S05]  /*2d60*/  BRA `(.L_x_65) ;  /* 0x0000000000207947 */ /* 0x000fea0003800000 */
.L_x_60:
[----:B------:R-:W-:-:S04]  /*2d70*/  LOP3.LUT R3, R36, 0x80000000, R3, 0x48, !PT ;  /* 0x8000000024037812 */ /* 0x000fc800078e4803 */
[----:B------:R-:W-:Y:S01]  /*2d80*/  LOP3.LUT R3, R3, 0x7f800000, RZ, 0xfc, !PT ;  /* 0x7f80000003037812 */ /* 0x000fe200078efcff */
[----:B------:R-:W-:Y:S06]  /*2d90*/  BRA `(.L_x_65) ;  /* 0x0000000000147947 */ /* 0x000fec0003800000 */
.L_x_59:
[----:B------:R-:W-:Y:S01]  /*2da0*/  LOP3.LUT R3, R36, 0x80000000, R3, 0x48, !PT ;  /* 0x8000000024037812 */ /* 0x000fe200078e4803 */
[----:B------:R-:W-:Y:S06]  /*2db0*/  BRA `(.L_x_65) ;  /* 0x00000000000c7947 */ /* 0x000fec0003800000 */
.L_x_58:
[----:B------:R-:W0:Y:S01]  /*2dc0*/  MUFU.RSQ R3, -QNAN ;  /* 0xffc0000000037908 */ /* 0x000e220000001400 */
[----:B------:R-:W-:Y:S05]  /*2dd0*/  BRA `(.L_x_65) ;  /* 0x0000000000047947 */ /* 0x000fea0003800000 */
.L_x_57:
[----:B------:R-:W-:-:S07]  /*2de0*/  FADD.FTZ R3, R3, R4 ;  /* 0x0000000403037221 */ /* 0x000fce0000010000 */
.L_x_65:
[----:B------:R-:W-:Y:S05]  /*2df0*/  BSYNC.RECONVERGENT B0 ;  /* 0x0000000000007941 */ /* 0x000fea0003800200 */
.L_x_55:
[----:B------:R-:W-:-:S04]  /*2e00*/  HFMA2 R15, -RZ, RZ, 0, 0 ;  /* 0x00000000ff0f7431 */ /* 0x000fc800000001ff */
[----:B0-----:R-:W-:Y:S05]  /*2e10*/  RET.REL.NODEC R14 `(_Z6kernelPK6tracesS1_PfS2_S2_) ;  /* 0xffffffd00e787950 */ /* 0x001fea0003c3ffff */
.L_x_66:
[----:B------:R-:W-:-:S00]  /*2e20*/  BRA `(.L_x_66) ;  /* 0xfffffffc00fc7947 */ /* 0x000fc0000383ffff */
[----:B------:R-:W-:-:S00]  /*2e30*/  NOP ;  /* 0x0000000000007918 */ /* 0x000fc00000000000 */
        /* <DEDUP_REMOVED lines=12> */
.L_x_91:


//--------------------- .text._Z14zero_the_forceP6traces --------------------------
	.section	.text._Z14zero_the_forceP6traces,"ax",@progbits
	.align	128
        .global         _Z14zero_the_forceP6traces
        .type           _Z14zero_the_forceP6traces,@function
        .size           _Z14zero_the_forceP6traces,(.L_x_92 - _Z14zero_the_forceP6traces)
        .other          _Z14zero_the_forceP6traces,@"STO_CUDA_ENTRY STV_DEFAULT"
_Z14zero_the_forceP6traces:
.text._Z14zero_the_forceP6traces:
[----:B------:R-:W-:Y:S08]  /*0000*/  LDC R1, c[0x0][0x37c] ;  /* 0x0000df00ff017b82 */ /* 0x000ff00000000800 */
[----:B------:R-:W0:Y:S01]  /*0010*/  LDC.64 R2, c[0x0][0x380] ;  /* 0x0000e000ff027b82 */ /* 0x000e220000000a00 */
[----:B------:R-:W0:Y:S02]  /*0020*/  LDCU.64 UR4, c[0x0][0x358] ;  /* 0x00006b00ff0477ac */ /* 0x000e240008000a00 */
[----:B0-----:R-:W2:Y:S04]  /*0030*/  LDG.E.U8 R10, desc[UR4][R2.64+0x7] ;  /* 0x00000704020a7981 */ /* 0x001ea8000c1e1100 */
        /* <DEDUP_REMOVED lines=14> */
[----:B------:R-:W4:Y:S01]  /*0120*/  LDG.E.U8 R4, desc[UR4][R2.64+0x12] ;  /* 0x0000120402047981 */ /* 0x000f22000c1e1100 */
[----:B------:R-:W0:Y:S01]  /*0130*/  S2R R0, SR_CTAID.Y ;  /* 0x0000000000007919 */ /* 0x000e220000002600 */
[----:B--2---:R-:W-:-:S02]  /*0140*/  IMAD.SHL.U32 R10, R10, 0x1000000, RZ ;  /* 0x010000000a0a7824 */ /* 0x004fc400078e00ff */
[----:B---3--:R-:W-:Y:S01]  /*0150*/  IMAD.SHL.U32 R14, R14, 0x1000000, RZ ;  /* 0x010000000e0e7824 */ /* 0x008fe200078e00ff */
[----:B----4-:R-:W-:Y:S02]  /*0160*/  PRMT R6, R6, 0x6540, R7 ;  /* 0x0000654006067816 */ /* 0x010fe40000000007 */
[----:B------:R-:W-:Y:S02]  /*0170*/  PRMT R11, R11, 0x6540, R12 ;  /* 0x000065400b0b7816 */ /* 0x000fe4000000000c */
[----:B------:R-:W-:Y:S02]  /*0180*/  SHF.L.U32 R9, R9, 0x10, RZ ;  /* 0x0000001009097819 */ /* 0x000fe400000006ff */
[----:B------:R-:W-:Y:S02]  /*0190*/  SHF.L.U32 R13, R13, 0x10, RZ ;  /* 0x000000100d0d7819 */ /* 0x000fe400000006ff */
[----:B------:R-:W-:Y:S02]  /*01a0*/  LOP3.LUT R6, R6, R10, R9, 0xfe, !PT ;  /* 0x0000000a06067212 */ /* 0x000fe400078efe09 */
[----:B------:R-:W-:-:S03]  /*01b0*/  LOP3.LUT R7, R11, R14, R13, 0xfe, !PT ;  /* 0x0000000e0b077212 */ /* 0x000fc600078efe0d */
[----:B0-----:R-:W-:-:S06]  /*01c0*/  IMAD.WIDE.U32 R6, R0, 0x4, R6 ;  /* 0x0000000400067825 */ /* 0x001fcc00078e0006 */
[----:B------:R-:W2:Y:S01]  /*01d0*/  LDG.E R6, desc[UR4][R6.64] ;  /* 0x0000000406067981 */ /* 0x000ea2000c1e1900 */
[----:B------:R-:W-:Y:S01]  /*01e0*/  IMAD.SHL.U32 R8, R8, 0x1000000, RZ ;  /* 0x0100000008087824 */ /* 0x000fe200078e00ff */
[----:B------:R-:W-:Y:S01]  /*01f0*/  PRMT R15, R15, 0x6540, R16 ;  /* 0x000065400f0f7816 */ /* 0x000fe20000000010 */
[----:B------:R-:W-:Y:S01]  /*0200*/  IMAD.SHL.U32 R5, R5, 0x1000000, RZ ;  /* 0x0100000005057824 */ /* 0x000fe200078e00ff */
[----:B------:R-:W-:Y:S02]  /*0210*/  PRMT R18, R18, 0x6540, R19 ;  /* 0x0000654012127816 */ /* 0x000fe40000000013 */
[----:B------:R-:W-:Y:S02]  /*0220*/  SHF.L.U32 R17, R17, 0x10, RZ ;  /* 0x0000001011117819 */ /* 0x000fe400000006ff */
[----:B------:R-:W-:Y:S02]  /*0230*/  SHF.L.U32 R2, R4, 0x10, RZ ;  /* 0x0000001004027819 */ /* 0x000fe400000006ff */
[----:B------:R-:W-:-:S02]  /*0240*/  LOP3.LUT R4, R15, R8, R17, 0xfe, !PT ;  /* 0x000000080f047212 */ /* 0x000fc400078efe11 */
[----:B------:R-:W-:-:S03]  /*0250*/  LOP3.LUT R5, R18, R5, R2, 0xfe, !PT ;  /* 0x0000000512057212 */ /* 0x000fc600078efe02 */
[----:B------:R-:W-:-:S06]  /*0260*/  IMAD.WIDE.U32 R4, R0, 0x8, R4 ;  /* 0x0000000800047825 */ /* 0x000fcc00078e0004 */
[----:B------:R-:W5:Y:S01]  /*0270*/  LDG.E.64 R4, desc[UR4][R4.64] ;  /* 0x0000000404047981 */ /* 0x000f62000c1e1b00 */
[----:B------:R-:W-:Y:S01]  /*0280*/  HFMA2 R13, -RZ, RZ, 0, 0 ;  /* 0x00000000ff0d7431 */ /* 0x000fe200000001ff */
[----:B--2---:R-:W-:-:S13]  /*0290*/  ISETP.GE.AND P1, PT, R6, 0x1, PT ;  /* 0x000000010600780c */ /* 0x004fda0003f26270 */
[----:B------:R-:W-:Y:S05]  /*02a0*/  @!P1 BRA `(.L_x_67) ;  /* 0x0000000800b09947 */ /* 0x000fea0003800000 */
[----:B-----5:R0:W5:Y:S01]  /*02b0*/  LDG.E R7, desc[UR4][R4.64] ;  /* 0x0000000404077981 */ /* 0x020162000c1e1900 */
[C---:B------:R-:W-:Y:S01]  /*02c0*/  ISETP.GE.U32.AND P0, PT, R6.reuse, 0x4, PT ;  /* 0x000000040600780c */ /* 0x040fe20003f06070 */
[----:B------:R-:W-:Y:S01]  /*02d0*/  IMAD.MOV.U32 R13, RZ, RZ, RZ ;  /* 0x000000ffff0d7224 */ /* 0x000fe200078e00ff */
[----:B------:R-:W-:Y:S02]  /*02e0*/  LOP3.LUT R8, R6, 0x3, RZ, 0xc0, !PT ;  /* 0x0000000306087812 */ /* 0x000fe400078ec0ff */
[----:B------:R-:W-:-:S09]  /*02f0*/  MOV R9, RZ ;  /* 0x000000ff00097202 */ /* 0x000fd20000000f00 */
[----:B0-----:R-:W-:Y:S05]  /*0300*/  @!P0 BRA `(.L_x_68) ;  /* 0x0000000800548947 */ /* 0x001fea0003800000 */
[----:B------:R-:W-:Y:S01]  /*0310*/  LOP3.LUT R9, R6, 0x7ffffffc, RZ, 0xc0, !PT ;  /* 0x7ffffffc06097812 */ /* 0x000fe200078ec0ff */
[----:B------:R-:W-:Y:S01]  /*0320*/  IMAD.MOV.U32 R13, RZ, RZ, RZ ;  /* 0x000000ffff0d7224 */ /* 0x000fe200078e00ff */
[----:B------:R-:W-:-:S03]  /*0330*/  IADD3 R2, P2, PT, R4, 0x8, RZ ;  /* 0x0000000804027810 */ /* 0x000fc60007f5e0ff */
[----:B------:R-:W-:Y:S01]  /*0340*/  IMAD.MOV R11, RZ, RZ, -R9 ;  /* 0x000000ffff0b7224 */ /* 0x000fe200078e0a09 */
[----:B------:R-:W-:-:S04]  /*0350*/  IADD3.X R3, PT, PT, RZ, R5, RZ, P2, !PT ;  /* 0x00000005ff037210 */ /* 0x000fc800017fe4ff */
[----:B------:R-:W-:-:S13]  /*0360*/  ISETP.GE.AND P0, PT, R11, RZ, PT ;  /* 0x000000ff0b00720c */ /* 0x000fda0003f06270 */
[----:B------:R-:W-:Y:S05]  /*0370*/  @P0 BRA `(.L_x_69) ;  /* 0x0000000400dc0947 */ /* 0x000fea0003800000 */
[----:B------:R-:W-:Y:S02]  /*0380*/  IADD3 R0, PT, PT, -R11, RZ, RZ ;  /* 0x000000ff0b007210 */ /* 0x000fe40007ffe1ff */
[----:B------:R-:W-:Y:S02]  /*0390*/  PLOP3.LUT P0, PT, PT, PT, PT, 0x80, 0x8 ;  /* 0x000000000008781c */ /* 0x000fe40003f0f070 */
[----:B------:R-:W-:-:S13]  /*03a0*/  ISETP.GT.AND P2, PT, R0, 0xc, PT ;  /* 0x0000000c0000780c */ /* 0x000fda0003f44270 */
[----:B------:R-:W-:Y:S05]  /*03b0*/  @!P2 BRA `(.L_x_70) ;  /* 0x000000040020a947 */ /* 0x000fea0003800000 */
[----:B------:R-:W-:-:S13]  /*03c0*/  PLOP3.LUT P0, PT, PT, PT, PT, 0x8, 0x80 ;  /* 0x000000000080781c */ /* 0x000fda0003f0e170 */
.L_x_71:
[----:B------:R-:W2:Y:S04]  /*03d0*/  LDG.E R17, desc[UR4][R2.64+-0x8] ;  /* 0xfffff80402117981 */ /* 0x000ea8000c1e1900 */
[----:B------:R-:W3:Y:S04]  /*03e0*/  LDG.E R25, desc[UR4][R2.64+-0x4] ;  /* 0xfffffc0402197981 */ /* 0x000ee8000c1e1900 */
[----:B------:R-:W4:Y:S04]  /*03f0*/  LDG.E R27, desc[UR4][R2.64] ;  /* 0x00000004021b7981 */ /* 0x000f28000c1e1900 */
        /* <DEDUP_REMOVED lines=12> */
[----:B------:R-:W4:Y:S01]  /*04c0*/  LDG.E R12, desc[UR4][R2.64+0x34] ;  /* 0x00003404020c7981 */ /* 0x000f22000c1e1900 */
[----:B------:R-:W-:-:S05]  /*04d0*/  VIADD R11, R11, 0x10 ;  /* 0x000000100b0b7836 */ /* 0x000fca0000000000 */
[----:B------:R-:W-:Y:S01]  /*04e0*/  ISETP.GE.AND P2, PT, R11, -0xc, PT ;  /* 0xfffffff40b00780c */ /* 0x000fe20003f46270 */
[----:B--2--5:R-:W-:-:S04]  /*04f0*/  FADD R23, -R7, R17 ;  /* 0x0000001107177221 */ /* 0x024fc80000000100 */
[----:B------:R-:W-:Y:S01]  /*0500*/  FADD R21, R23, R13 ;  /* 0x0000000d17157221 */ /* 0x000fe20000000000 */
[C---:B---3--:R-:W-:Y:S01]  /*0510*/  FADD R17, -R7.reuse, R25 ;  /* 0x0000001907117221 */ /* 0x048fe20000000100 */
[----:B------:R0:W-:Y:S01]  /*0520*/  STG.E desc[UR4][R2.64+-0x8], R23 ;  /* 0xfffff81702007986 */ /* 0x0001e2000c101904 */
[----:B----4-:R-:W-:Y:S02]  /*0530*/  FADD R13, -R7, R27 ;  /* 0x0000001b070d7221 */ /* 0x010fe40000000100 */
[----:B------:R-:W-:Y:S01]  /*0540*/  FADD R21, R21, R17 ;  /* 0x0000001115157221 */ /* 0x000fe20000000000 */
[----:B------:R1:W-:Y:S01]  /*0550*/  STG.E desc[UR4][R2.64+-0x4], R17 ;  /* 0xfffffc1102007986 */ /* 0x0003e2000c101904 */
[----:B------:R-:W-:Y:S02]  /*0560*/  FADD R19, -R7, R19 ;  /* 0x0000001307137221 */ /* 0x000fe40000000100 */
[----:B------:R-:W-:Y:S01]  /*0570*/  FADD R21, R21, R13 ;  /* 0x0000000d15157221 */ /* 0x000fe20000000000 */
[----:B------:R2:W-:Y:S01]  /*0580*/  STG.E desc[UR4][R2.64], R13 ;  /* 0x0000000d02007986 */ /* 0x0005e2000c101904 */
[----:B------:R-:W-:-:S02]  /*0590*/  FADD R15, -R7, R15 ;  /* 0x0000000f070f7221 */ /* 0x000fc40000000100 */
[----:B------:R-:W-:Y:S01]  /*05a0*/  FADD R25, R21, R19 ;  /* 0x0000001315197221 */ /* 0x000fe20000000000 */
[----:B------:R-:W-:Y:S01]  /*05b0*/  STG.E desc[UR4][R2.64+0x4], R19 ;  /* 0x0000041302007986 */ /* 0x000fe2000c101904 */
[----:B------:R-:W-:Y:S02]  /*05c0*/  FADD R21, -R7, R28 ;  /* 0x0000001c07157221 */ /* 0x000fe40000000100 */
[----:B------:R-:W-:Y:S01]  /*05d0*/  FADD R28, R25, R15 ;  /* 0x0000000f191c7221 */ /* 0x000fe20000000000 */
[----:B------:R3:W-:Y:S01]  /*05e0*/  STG.E desc[UR4][R2.64+0x8], R15 ;  /* 0x0000080f02007986 */ /* 0x0007e2000c101904 */
[C---:B0-----:R-:W-:Y:S02]  /*05f0*/  FADD R23, -R7.reuse, R26 ;  /* 0x0000001a07177221 */ /* 0x041fe40000000100 */
[----:B------:R-:W-:Y:S01]  /*0600*/  FADD R28, R28, R21 ;  /* 0x000000151c1c7221 */ /* 0x000fe20000000000 */
[----:B------:R0:W-:Y:S01]  /*0610*/  STG.E desc[UR4][R2.64+0xc], R21 ;  /* 0x00000c1502007986 */ /* 0x0001e2000c101904 */
[----:B------:R-:W-:-:S02]  /*0620*/  FADD R25, -R7, R24 ;  /* 0x0000001807197221 */ /* 0x000fc40000000100 */
[----:B------:R-:W-:Y:S01]  /*0630*/  FADD R28, R28, R23 ;  /* 0x000000171c1c7221 */ /* 0x000fe20000000000 */
[----:B------:R4:W-:Y:S01]  /*0640*/  STG.E desc[UR4][R2.64+0x10], R23 ;  /* 0x0000101702007986 */ /* 0x0009e2000c101904 */
[C---:B------:R-:W-:Y:S02]  /*0650*/  FADD R27, -R7.reuse, R22 ;  /* 0x00000016071b7221 */ /* 0x040fe40000000100 */
[----:B------:R-:W-:Y:S01]  /*0660*/  FADD R28, R28, R25 ;  /* 0x000000191c1c7221 */ /* 0x000fe20000000000 */
[----:B------:R-:W-:Y:S01]  /*0670*/  STG.E desc[UR4][R2.64+0x14], R25 ;  /* 0x0000141902007986 */ /* 0x000fe2000c101904 */
[C---:B------:R-:W-:Y:S02]  /*0680*/  FADD R29, -R7.reuse, R20 ;  /* 0x00000014071d7221 */ /* 0x040fe40000000100 */
[----:B------:R-:W-:Y:S01]  /*0690*/  FADD R28, R28, R27 ;  /* 0x0000001b1c1c7221 */ /* 0x000fe20000000000 */
[----:B------:R-:W-:Y:S01]  /*06a0*/  STG.E desc[UR4][R2.64+0x18], R27 ;  /* 0x0000181b02007986 */ /* 0x000fe2000c101904 */
[----:B-1----:R-:W-:-:S02]  /*06b0*/  FADD R17, -R7, R18 ;  /* 0x0000001207117221 */ /* 0x002fc40000000100 */
[----:B------:R-:W-:Y:S01]  /*06c0*/  FADD R28, R28, R29 ;  /* 0x0000001d1c1c7221 */ /* 0x000fe20000000000 */
[----:B------:R-:W-:Y:S01]  /*06d0*/  STG.E desc[UR4][R2.64+0x1c], R29 ;  /* 0x00001c1d02007986 */ /* 0x000fe2000c101904 */
[C---:B--2---:R-:W-:Y:S02]  /*06e0*/  FADD R13, -R7.reuse, R16 ;  /* 0x00000010070d7221 */ /* 0x044fe40000000100 */
[----:B------:R-:W-:Y:S01]  /*06f0*/  FADD R28, R28, R17 ;  /* 0x000000111c1c7221 */ /* 0x000fe20000000000 */
[----:B------:R-:W-:Y:S01]  /*0700*/  STG.E desc[UR4][R2.64+0x20], R17 ;  /* 0x0000201102007986 */ /* 0x000fe2000c101904 */
[C---:B---3--:R-:W-:Y:S02]  /*0710*/  FADD R15, -R7.reuse, R0 ;  /* 0x00000000070f7221 */ /* 0x048fe40000000100 */
[----:B------:R-:W-:Y:S01]  /*0720*/  FADD R28, R28, R13 ;  /* 0x0000000d1c1c7221 */ /* 0x000fe20000000000 */
[----:B------:R-:W-:Y:S01]  /*0730*/  IADD3 R0, P3, PT, R2, 0x40, RZ ;  /* 0x0000004002007810 */ /* 0x000fe20007f7e0ff */
[----:B------:R1:W-:Y:S01]  /*0740*/  STG.E desc[UR4][R2.64+0x24], R13 ;  /* 0x0000240d02007986 */ /* 0x0003e2000c101904 */
[----:B------:R-:W-:Y:S01]  /*0750*/  FADD R19, -R7, R14 ;  /* 0x0000000e07137221 */ /* 0x000fe20000000100 */
[----:B------:R-:W-:-:S02]  /*0760*/  FADD R28, R28, R15 ;  /* 0x0000000f1c1c7221 */ /* 0x000fc40000000000 */
[----:B------:R2:W-:Y:S01]  /*0770*/  STG.E desc[UR4][R2.64+0x28], R15 ;  /* 0x0000280f02007986 */ /* 0x0005e2000c101904 */
[C---:B0-----:R-:W-:Y:S01]  /*0780*/  FADD R21, -R7.reuse, R10 ;  /* 0x0000000a07157221 */ /* 0x041fe20000000100 */
[----:B------:R-:W-:Y:S02]  /*0790*/  FADD R28, R28, R19 ;  /* 0x000000131c1c7221 */ /* 0x000fe40000000000 */
[----:B------:R-:W-:Y:S01]  /*07a0*/  STG.E desc[UR4][R2.64+0x2c], R19 ;  /* 0x00002c1302007986 */ /* 0x000fe2000c101904 */
[----:B----4-:R-:W-:Y:S01]  /*07b0*/  FADD R23, -R7, R12 ;  /* 0x0000000c07177221 */ /* 0x010fe20000000100 */
[----:B------:R-:W-:Y:S02]  /*07c0*/  FADD R28, R28, R21 ;  /* 0x000000151c1c7221 */ /* 0x000fe40000000000 */
[----:B------:R-:W-:Y:S02]  /*07d0*/  STG.E desc[UR4][R2.64+0x30], R21 ;  /* 0x0000301502007986 */ /* 0x000fe4000c101904 */
[----:B-1----:R-:W-:Y:S01]  /*07e0*/  FADD R13, R28, R23 ;  /* 0x000000171c0d7221 */ /* 0x002fe20000000000 */
[----:B--2---:R-:W-:Y:S01]  /*07f0*/  IADD3.X R15, PT, PT, RZ, R3, RZ, P3, !PT ;  /* 0x00000003ff0f7210 */ /* 0x004fe20001ffe4ff */
[----:B------:R0:W-:Y:S02]  /*0800*/  STG.E desc[UR4][R2.64+0x34], R23 ;  /* 0x0000341702007986 */ /* 0x0001e4000c101904 */
[----:B0-----:R-:W-:Y:S01]  /*0810*/  IMAD.MOV.U32 R2, RZ, RZ, R0 ;  /* 0x000000ffff027224 */ /* 0x001fe200078e0000 */
[----:B------:R-:W-:Y:S01]  /*0820*/  MOV R3, R15 ;  /* 0x0000000f00037202 */ /* 0x000fe20000000f00 */
[----:B------:R-:W-:Y:S06]  /*0830*/  @!P2 BRA `(.L_x_71) ;  /* 0xfffffff800e4a947 */ /* 0x000fec000383ffff */
.L_x_70:
[----:B------:R-:W-:-:S05]  /*0840*/  IMAD.MOV R0, RZ, RZ, -R11 ;  /* 0x000000ffff007224 */ /* 0x000fca00078e0a0b */
[----:B------:R-:W-:-:S13]  /*0850*/  ISETP.GT.AND P2, PT, R0, 0x4, PT ;  /* 0x000000040000780c */ /* 0x000fda0003f44270 */
[----:B------:R-:W-:Y:S05]  /*0860*/  @!P2 BRA `(.L_x_72) ;  /* 0x000000000098a947 */ /* 0x000fea0003800000 */
[----:B------:R-:W2:Y:S04]  /*0870*/  LDG.E R0, desc[UR4][R2.64+-0x8] ;  /* 0xfffff80402007981 */ /* 0x000ea8000c1e1900 */
[----:B------:R-:W3:Y:S04]  /*0880*/  LDG.E R10, desc[UR4][R2.64+-0x4] ;  /* 0xfffffc04020a7981 */ /* 0x000ee8000c1e1900 */
[----:B------:R-:W4:Y:S04]  /*0890*/  LDG.E R12, desc[UR4][R2.64] ;  /* 0x00000004020c7981 */ /* 0x000f28000c1e1900 */
[----:B------:R-:W4:Y:S04]  /*08a0*/  LDG.E R14, desc[UR4][R2.64+0x4] ;  /* 0x00000404020e7981 */ /* 0x000f28000c1e1900 */
[----:B------:R-:W4:Y:S04]  /*08b0*/  LDG.E R16, desc[UR4][R2.64+0x8] ;  /* 0x0000080402107981 */ /* 0x000f28000c1e1900 */
[----:B------:R-:W4:Y:S04]  /*08c0*/  LDG.E R18, desc[UR4][R2.64+0xc] ;  /* 0x00000c0402127981 */ /* 0x000f28000c1e1900 */
[----:B------:R-:W4:Y:S04]  /*08d0*/  LDG.E R20, desc[UR4][R2.64+0x10] ;  /* 0x0000100402147981 */ /* 0x000f28000c1e1900 */
[----:B------:R-:W4:Y:S01]  /*08e0*/  LDG.E R22, desc[UR4][R2.64+0x14] ;  /* 0x0000140402167981 */ /* 0x000f22000c1e1900 */
[----:B------:R-:W-:Y:S01]  /*08f0*/  PLOP3.LUT P0, PT, PT, PT, PT, 0x8, 0x80 ;  /* 0x000000000080781c */ /* 0x000fe20003f0e170 */
[----:B------:R-:W-:-:S02]  /*0900*/  VIADD R11, R11, 0x8 ;  /* 0x000000080b0b7836 */ /* 0x000fc40000000000 */
[C---:B--2--5:R-:W-:Y:S01]  /*0910*/  FADD R0, -R7.reuse, R0 ;  /* 0x0000000007007221 */ /* 0x064fe20000000100 */
[----:B---3--:R-:W-:-:S03]  /*0920*/  FADD R10, -R7, R10 ;  /* 0x0000000a070a7221 */ /* 0x008fc60000000100 */
[----:B------:R-:W-:Y:S01]  /*0930*/  FADD R13, R13, R0 ;  /* 0x000000000d0d7221 */ /* 0x000fe20000000000 */
[----:B------:R0:W-:Y:S01]  /*0940*/  STG.E desc[UR4][R2.64+-0x8], R0 ;  /* 0xfffff80002007986 */ /* 0x0001e2000c101904 */
[----:B----4-:R-:W-:Y:S02]  /*0950*/  FADD R12, -R7, R12 ;  /* 0x0000000c070c7221 */ /* 0x010fe40000000100 */
[----:B------:R-:W-:Y:S01]  /*0960*/  FADD R13, R13, R10 ;  /* 0x0000000a0d0d7221 */ /* 0x000fe20000000000 */
[----:B------:R-:W-:Y:S01]  /*0970*/  STG.E desc[UR4][R2.64+-0x4], R10 ;  /* 0xfffffc0a02007986 */ /* 0x000fe2000c101904 */
[----:B------:R-:W-:Y:S02]  /*0980*/  FADD R14, -R7, R14 ;  /* 0x0000000e070e7221 */ /* 0x000fe40000000100 */
[----:B------:R-:W-:Y:S01]  /*0990*/  FADD R13, R13, R12 ;  /* 0x0000000c0d0d7221 */ /* 0x000fe20000000000 */
[----:B------:R-:W-:Y:S01]  /*09a0*/  STG.E desc[UR4][R2.64], R12 ;  /* 0x0000000c02007986 */ /* 0x000fe2000c101904 */
[----:B------:R-:W-:-:S02]  /*09b0*/  FADD R16, -R7, R16 ;  /* 0x0000001007107221 */ /* 0x000fc40000000100 */
[----:B------:R-:W-:Y:S01]  /*09c0*/  FADD R13, R13, R14 ;  /* 0x0000000e0d0d7221 */ /* 0x000fe20000000000 */
[----:B0-----:R-:W-:Y:S01]  /*09d0*/  IADD3 R0, P2, PT, R2, 0x20, RZ ;  /* 0x0000002002007810 */ /* 0x001fe20007f5e0ff */
[----:B------:R-:W-:Y:S01]  /*09e0*/  STG.E desc[UR4][R2.64+0x4], R14 ;  /* 0x0000040e02007986 */ /* 0x000fe2000c101904 */
[----:B------:R-:W-:Y:S01]  /*09f0*/  FADD R18, -R7, R18 ;  /* 0x0000001207127221 */ /* 0x000fe20000000100 */
[----:B------:R-:W-:Y:S01]  /*0a00*/  FADD R13, R13, R16 ;  /* 0x000000100d0d7221 */ /* 0x000fe20000000000 */
[----:B------:R-:W-:Y:S01]  /*0a10*/  IADD3.X R15, PT, PT, RZ, R3, RZ, P2, !PT ;  /* 0x00000003ff0f7210 */ /* 0x000fe200017fe4ff */
[----:B------:R-:W-:Y:S01]  /*0a20*/  STG.E desc[UR4][R2.64+0x8], R16 ;  /* 0x0000081002007986 */ /* 0x000fe2000c101904 */
[----:B------:R-:W-:Y:S01]  /*0a30*/  FADD R20, -R7, R20 ;  /* 0x0000001407147221 */ /* 0x000fe20000000100 */
[----:B------:R-:W-:Y:S02]  /*0a40*/  FADD R13, R13, R18 ;  /* 0x000000120d0d7221 */ /* 0x000fe40000000000 */
[----:B------:R-:W-:Y:S01]  /*0a50*/  STG.E desc[UR4][R2.64+0xc], R18 ;  /* 0x00000c1202007986 */ /* 0x000fe2000c101904 */
[----:B------:R-:W-:Y:S01]  /*0a60*/  FADD R22, -R7, R22 ;  /* 0x0000001607167221 */ /* 0x000fe20000000100 */
[----:B------:R-:W-:-:S02]  /*0a70*/  FADD R13, R13, R20 ;  /* 0x000000140d0d7221 */ /* 0x000fc40000000000 */
[----:B------:R-:W-:Y:S02]  /*0a80*/  STG.E desc[UR4][R2.64+0x10], R20 ;  /* 0x0000101402007986 */ /* 0x000fe4000c101904 */
[----:B------:R-:W-:Y:S02]  /*0a90*/  FADD R13, R13, R22 ;  /* 0x000000160d0d7221 */ /* 0x000fe40000000000 */
[----:B------:R0:W-:Y:S02]  /*0aa0*/  STG.E desc[UR4][R2.64+0x14], R22 ;  /* 0x0000141602007986 */ /* 0x0001e4000c101904 */
[----:B0-----:R-:W-:Y:S01]  /*0ab0*/  MOV R2, R0 ;  /* 0x0000000000027202 */ /* 0x001fe20000000f00 */
[----:B------:R-:W-:-:S07]  /*0ac0*/  IMAD.MOV.U32 R3, RZ, RZ, R15 ;  /* 0x000000ffff037224 */ /* 0x000fce00078e000f */
.L_x_72:
[----:B------:R-:W-:-:S13]  /*0ad0*/  ISETP.NE.OR P0, PT, R11, RZ, P0 ;  /* 0x000000ff0b00720c */ /* 0x000fda0000705670 */
[----:B------:R-:W-:Y:S05]  /*0ae0*/  @!P0 BRA `(.L_x_68) ;  /* 0x00000000005c8947 */ /* 0x000fea0003800000 */
.L_x_69:
[----:B------:R-:W2:Y:S04]  /*0af0*/  LDG.E R0, desc[UR4][R2.64+-0x8] ;  /* 0xfffff80402007981 */ /* 0x000ea8000c1e1900 */
[----:B------:R-:W3:Y:S04]  /*0b00*/  LDG.E R10, desc[UR4][R2.64+-0x4] ;  /* 0xfffffc04020a7981 */ /* 0x000ee8000c1e1900 */
[----:B------:R-:W4:Y:S04]  /*0b10*/  LDG.E R12, desc[UR4][R2.64] ;  /* 0x00000004020c7981 */ /* 0x000f28000c1e1900 */
[----:B------:R-:W4:Y:S01]  /*0b20*/  LDG.E R14, desc[UR4][R2.64+0x4] ;  /* 0x00000404020e7981 */ /* 0x000f22000c1e1900 */
[----:B------:R-:W-:-:S02]  /*0b30*/  IADD3 R11, PT, PT, R11, 0x4, RZ ;  /* 0x000000040b0b7810 */ /* 0x000fc40007ffe0ff */
[----:B------:R-:W-:Y:S02]  /*0b40*/  IADD3 R15, P2, PT, R2, 0x10, RZ ;  /* 0x00000010020f7810 */ /* 0x000fe40007f5e0ff */
[----:B------:R-:W-:-:S03]  /*0b50*/  ISETP.NE.AND P0, PT, R11, RZ, PT ;  /* 0x000000ff0b00720c */ /* 0x000fc60003f05270 */
[----:B------:R-:W-:Y:S02]  /*0b60*/  IMAD.X R16, RZ, RZ, R3, P2 ;  /* 0x000000ffff107224 */ /* 0x000fe400010e0603 */
[C---:B--2--5:R-:W-:Y:S01]  /*0b70*/  FADD R0, -R7.reuse, R0 ;  /* 0x0000000007007221 */ /* 0x064fe20000000100 */
[----:B---3--:R-:W-:-:S03]  /*0b80*/  FADD R10, -R7, R10 ;  /* 0x0000000a070a7221 */ /* 0x008fc60000000100 */
[----:B------:R-:W-:Y:S01]  /*0b90*/  FADD R13, R0, R13 ;  /* 0x0000000d000d7221 */ /* 0x000fe20000000000 */
[----:B------:R-:W-:Y:S01]  /*0ba0*/  STG.E desc[UR4][R2.64+-0x8], R0 ;  /* 0xfffff80002007986 */ /* 0x000fe2000c101904 */
[----:B----4-:R-:W-:Y:S02]  /*0bb0*/  FADD R12, -R7, R12 ;  /* 0x0000000c070c7221 */ /* 0x010fe40000000100 */
[----:B------:R-:W-:Y:S01]  /*0bc0*/  FADD R13, R13, R10 ;  /* 0x0000000a0d0d7221 */ /* 0x000fe20000000000 */
[----:B------:R-:W-:Y:S01]  /*0bd0*/  STG.E desc[UR4][R2.64+-0x4], R10 ;  /* 0xfffffc0a02007986 */ /* 0x000fe2000c101904 */
[----:B------:R-:W-:Y:S02]  /*0be0*/  FADD R14, -R7, R14 ;  /* 0x0000000e070e7221 */ /* 0x000fe40000000100 */
[----:B------:R-:W-:Y:S01]  /*0bf0*/  FADD R13, R13, R12 ;  /* 0x0000000c0d0d7221 */ /* 0x000fe20000000000 */
[----:B------:R-:W-:Y:S03]  /*0c00*/  STG.E desc[UR4][R2.64], R12 ;  /* 0x0000000c02007986 */ /* 0x000fe6000c101904 */
[----:B------:R-:W-:Y:S01]  /*0c10*/  FADD R13, R13, R14 ;  /* 0x0000000e0d0d7221 */ /* 0x000fe20000000000 */
[----:B------:R0:W-:Y:S02]  /*0c20*/  STG.E desc[UR4][R2.64+0x4], R14 ;  /* 0x0000040e02007986 */ /* 0x0001e4000c101904 */
[----:B0-----:R-:W-:Y:S01]  /*0c30*/  MOV R2, R15 ;  /* 0x0000000f00027202 */ /* 0x001fe20000000f00 */
[----:B------:R-:W-:Y:S01]  /*0c40*/  IMAD.MOV.U32 R3, RZ, RZ, R16 ;  /* 0x000000ffff037224 */ /* 0x000fe200078e0010 */
[----:B------:R-:W-:Y:S06]  /*0c50*/  @P0 BRA `(.L_x_69) ;  /* 0xfffffffc00a40947 */ /* 0x000fec000383ffff */
.L_x_68:
[----:B------:R-:W-:-:S13]  /*0c60*/  ISETP.NE.AND P0, PT, R8, RZ, PT ;  /* 0x000000ff0800720c */ /* 0x000fda0003f05270 */
[----:B------:R-:W-:Y:S05]  /*0c70*/  @!P0 BRA `(.L_x_67) ;  /* 0x00000000003c8947 */ /* 0x000fea0003800000 */
[----:B------:R-:W-:Y:S01]  /*0c80*/  IMAD.WIDE.U32 R2, R9, 0x4, R4 ;  /* 0x0000000409027825 */ /* 0x000fe200078e0004 */
[----:B------:R-:W-:-:S03]  /*0c90*/  IADD3 R8, PT, PT, -R8, RZ, RZ ;  /* 0x000000ff08087210 */ /* 0x000fc60007ffe1ff */
[----:B------:R-:W-:Y:S01]  /*0ca0*/  IMAD.MOV.U32 R9, RZ, RZ, R2 ;  /* 0x000000ffff097224 */ /* 0x000fe200078e0002 */
[----:B------:R-:W-:-:S07]  /*0cb0*/  MOV R10, R3 ;  /* 0x00000003000a7202 */ /* 0x000fce0000000f00 */
.L_x_73:
[----:B0-----:R-:W-:Y:S01]  /*0cc0*/  IMAD.MOV.U32 R2, RZ, RZ, R9 ;  /* 0x000000ffff027224 */ /* 0x001fe200078e0009 */
[----:B------:R-:W-:-:S05]  /*0cd0*/  MOV R3, R10 ;  /* 0x0000000a00037202 */ /* 0x000fca0000000f00 */
[----:B------:R-:W2:Y:S01]  /*0ce0*/  LDG.E R0, desc[UR4][R2.64] ;  /* 0x0000000402007981 */ /* 0x000ea2000c1e1900 */
[----:B------:R-:W-:Y:S01]  /*0cf0*/  VIADD R8, R8, 0x1 ;  /* 0x0000000108087836 */ /* 0x000fe20000000000 */
[----:B------:R-:W-:-:S04]  /*0d00*/  IADD3 R9, P2, PT, R2, 0x4, RZ ;  /* 0x0000000402097810 */ /* 0x000fc80007f5e0ff */
[----:B------:R-:W-:Y:S02]  /*0d10*/  ISETP.NE.AND P0, PT, R8, RZ, PT ;  /* 0x000000ff0800720c */ /* 0x000fe40003f05270 */
[----:B------:R-:W-:Y:S01]  /*0d20*/  IADD3.X R10, PT, PT, RZ, R3, RZ, P2, !PT ;  /* 0x00000003ff0a7210 */ /* 0x000fe200017fe4ff */
[----:B--2--5:R-:W-:-:S04]  /*0d30*/  FADD R0, -R7, R0 ;  /* 0x0000000007007221 */ /* 0x024fc80000000100 */
[----:B------:R-:W-:Y:S01]  /*0d40*/  FADD R13, R0, R13 ;  /* 0x0000000d000d7221 */ /* 0x000fe20000000000 */
[----:B------:R0:W-:Y:S05]  /*0d50*/  STG.E desc[UR4][R2.64], R0 ;  /* 0x0000000002007986 */ /* 0x0001ea000c101904 */
[----:B------:R-:W-:Y:S05]  /*0d60*/  @P0 BRA `(.L_x_73) ;  /* 0xfffffffc00d40947 */ /* 0x000fea000383ffff */
.L_x_67:
[----:B------:R-:W-:-:S04]  /*0d70*/  I2FP.F32.S32 R8, R6 ;  /* 0x0000000600087245 */ /* 0x000fc80000201400 */
        /* <DEDUP_REMOVED lines=8> */
[----:B------:R-:W-:Y:S02]  /*0e00*/  MOV R3, R13 ;  /* 0x0000000d00037202 */ /* 0x000fe40000000f00 */
[----:B------:R-:W-:-:S07]  /*0e10*/  MOV R2, 0xe30 ;  /* 0x00000e3000027802 */ /* 0x000fce0000000f00 */
[----:B-----5:R-:W-:Y:S05]  /*0e20*/  CALL.REL.NOINC `($__internal_2_$__cuda_sm3x_div_rn_noftz_f32_slowpath) ;  /* 0x0000000800307944 */ /* 0x020fea0003c00000 */
.L_x_74:
[----:B------:R-:W-:Y:S05]  /*0e30*/  @!P1 EXIT ;  /* 0x000000000000994d */ /* 0x000fea0003800000 */
[C---:B------:R-:W-:Y:S01]  /*0e40*/  ISETP.GE.U32.AND P0, PT, R6.reuse, 0x4, PT ;  /* 0x000000040600780c */ /* 0x040fe20003f06070 */
[----:B------:R-:W-:Y:S01]  /*0e50*/  IMAD.MOV.U32 R9, RZ, RZ, RZ ;  /* 0x000000ffff097224 */ /* 0x000fe200078e00ff */
[----:B-----5:R-:W-:-:S11]  /*0e60*/  LOP3.LUT R7, R6, 0x3, RZ, 0xc0, !PT ;  /* 0x0000000306077812 */ /* 0x020fd600078ec0ff */
[----:B------:R-:W-:Y:S05]  /*0e70*/  @!P0 BRA `(.L_x_75) ;  /* 0x0000000400e08947 */ /* 0x000fea0003800000 */
[----:B------:R-:W-:Y:S02]  /*0e80*/  LOP3.LUT R9, R6, 0x7ffffffc, RZ, 0xc0, !PT ;  /* 0x7ffffffc06097812 */ /* 0x000fe400078ec0ff */
[----:B------:R-:W-:Y:S02]  /*0e90*/  IADD3 R2, P0, PT, R4, 0x8, RZ ;  /* 0x0000000804027810 */ /* 0x000fe40007f1e0ff */
[----:B------:R-:W-:Y:S02]  /*0ea0*/  IADD3 R6, PT, PT, -R9, RZ, RZ ;  /* 0x000000ff09067210 */ /* 0x000fe40007ffe1ff */
[----:B------:R-:W-:Y:S02]  /*0eb0*/  IADD3.X R3, PT, PT, RZ, R5, RZ, P0, !PT ;  /* 0x00000005ff037210 */ /* 0x000fe400007fe4ff */
[----:B------:R-:W-:-:S13]  /*0ec0*/  ISETP.GE.AND P1, PT, R6, RZ, PT ;  /* 0x000000ff0600720c */ /* 0x000fda0003f26270 */
[----:B------:R-:W-:Y:S05]  /*0ed0*/  @P1 BRA `(.L_x_76) ;  /* 0x00000004007c1947 */ /* 0x000fea0003800000 */
[----:B------:R-:W-:Y:S01]  /*0ee0*/  IMAD.MOV R8, RZ, RZ, -R6 ;  /* 0x000000ffff087224 */ /* 0x000fe200078e0a06 */
[----:B------:R-:W-:-:S04]  /*0ef0*/  PLOP3.LUT P0, PT, PT, PT, PT, 0x80, 0x8 ;  /* 0x000000000008781c */ /* 0x000fc80003f0f070 */
[----:B------:R-:W-:-:S13]  /*0f00*/  ISETP.GT.AND P1, PT, R8, 0xc, PT ;  /* 0x0000000c0800780c */ /* 0x000fda0003f24270 */
[----:B------:R-:W-:Y:S05]  /*0f10*/  @!P1 BRA `(.L_x_77) ;  /* 0x0000000000e09947 */ /* 0x000fea0003800000 */
[----:B------:R-:W-:-:S13]  /*0f20*/  PLOP3.LUT P0, PT, PT, PT, PT, 0x8, 0x80 ;  /* 0x000000000080781c */ /* 0x000fda0003f0e170 */
.L_x_78:
[----:B------:R-:W2:Y:S04]  /*0f30*/  LDG.E R8, desc[UR4][R2.64+-0x8] ;  /* 0xfffff80402087981 */ /* 0x000ea8000c1e1900 */
[----:B------:R-:W3:Y:S04]  /*0f40*/  LDG.E R21, desc[UR4][R2.64+0x14] ;  /* 0x0000140402157981 */ /* 0x000ee8000c1e1900 */
[----:B------:R-:W4:Y:S04]  /*0f50*/  LDG.E R10, desc[UR4][R2.64+-0x4] ;  /* 0xfffffc04020a7981 */ /* 0x000f28000c1e1900 */
[----:B------:R-:W5:Y:S04]  /*0f60*/  LDG.E R12, desc[UR4][R2.64] ;  /* 0x00000004020c7981 */ /* 0x000f68000c1e1900 */
        /* <DEDUP_REMOVED lines=11> */
[----:B------:R-:W5:Y:S01]  /*1020*/  LDG.E R13, desc[UR4][R2.64+0x34] ;  /* 0x00003404020d7981 */ /* 0x000f62000c1e1900 */
[----:B------:R-:W-:-:S04]  /*1030*/  IADD3 R6, PT, PT, R6, 0x10, RZ ;  /* 0x0000001006067810 */ /* 0x000fc80007ffe0ff */
[----:B------:R-:W-:Y:S01]  /*1040*/  ISETP.GE.AND P1, PT, R6, -0xc, PT ;  /* 0xfffffff40600780c */ /* 0x000fe20003f26270 */
[--C-:B--2---:R-:W-:Y:S01]  /*1050*/  FADD R8, R8, -R0.reuse ;  /* 0x8000000008087221 */ /* 0x104fe20000000000 */
[----:B---3--:R-:W-:-:S04]  /*1060*/  FADD R21, R21, -R0 ;  /* 0x8000000015157221 */ /* 0x008fc80000000000 */
[----:B------:R0:W-:Y:S01]  /*1070*/  STG.E desc[UR4][R2.64+-0x8], R8 ;  /* 0xfffff80802007986 */ /* 0x0001e2000c101904 */
[----:B----4-:R-:W-:-:S03]  /*1080*/  FADD R10, R10, -R0 ;  /* 0x800000000a0a7221 */ /* 0x010fc60000000000 */
[----:B------:R1:W-:Y:S01]  /*1090*/  STG.E desc[UR4][R2.64+0x14], R21 ;  /* 0x0000141502007986 */ /* 0x0003e2000c101904 */
[--C-:B-----5:R-:W-:Y:S01]  /*10a0*/  FADD R12, R12, -R0.reuse ;  /* 0x800000000c0c7221 */ /* 0x120fe20000000000 */
[----:B0-----:R-:W-:Y:S01]  /*10b0*/  IADD3 R8, P2, PT, R2, 0x40, RZ ;  /* 0x0000004002087810 */ /* 0x001fe20007f5e0ff */
[--C-:B------:R-:W-:Y:S01]  /*10c0*/  FADD R14, R14, -R0.reuse ;  /* 0x800000000e0e7221 */ /* 0x100fe20000000000 */
[--C-:B------:R-:W-:Y:S02]  /*10d0*/  FADD R16, R16, -R0.reuse ;  /* 0x8000000010107221 */ /* 0x100fe40000000000 */
[----:B-1----:R-:W-:Y:S01]  /*10e0*/  IADD3.X R21, PT, PT, RZ, R3, RZ, P2, !PT ;  /* 0x00000003ff157210 */ /* 0x002fe200017fe4ff */
[--C-:B------:R-:W-:Y:S01]  /*10f0*/  FADD R18, R18, -R0.reuse ;  /* 0x8000000012127221 */ /* 0x100fe20000000000 */
        /* <DEDUP_REMOVED lines=8> */
[----:B------:R-:W-:Y:S01]  /*1180*/  FADD R13, R13, -R0 ;  /* 0x800000000d0d7221 */ /* 0x000fe20000000000 */
[----:B------:R-:W-:Y:S04]  /*1190*/  STG.E desc[UR4][R2.64+-0x4], R10 ;  /* 0xfffffc0a02007986 */ /* 0x000fe8000c101904 */
        /* <DEDUP_REMOVED lines=12> */
[----:B------:R0:W-:Y:S02]  /*1260*/  STG.E desc[UR4][R2.64+0x34], R13 ;  /* 0x0000340d02007986 */ /* 0x0001e4000c101904 */
[----:B0-----:R-:W-:Y:S01]  /*1270*/  IMAD.MOV.U32 R2, RZ, RZ, R8 ;  /* 0x000000ffff027224 */ /* 0x001fe200078e0008 */
[----:B------:R-:W-:Y:S01]  /*1280*/  MOV R3, R21 ;  /* 0x0000001500037202 */ /* 0x000fe20000000f00 */
[----:B------:R-:W-:Y:S06]  /*1290*/  @!P1 BRA `(.L_x_78) ;  /* 0xfffffffc00249947 */ /* 0x000fec000383ffff */
.L_x_77:
[----:B------:R-:W-:-:S04]  /*12a0*/  IADD3 R8, PT, PT, -R6, RZ, RZ ;  /* 0x000000ff06087210 */ /* 0x000fc80007ffe1ff */
[----:B------:R-:W-:-:S13]  /*12b0*/  ISETP.GT.AND P1, PT, R8, 0x4, PT ;  /* 0x000000040800780c */ /* 0x000fda0003f24270 */
[----:B------:R-:W-:Y:S05]  /*12c0*/  @!P1 BRA `(.L_x_79) ;  /* 0x0000000000789947 */ /* 0x000fea0003800000 */
[----:B------:R-:W2:Y:S04]  /*12d0*/  LDG.E R11, desc[UR4][R2.64+-0x8] ;  /* 0xfffff804020b7981 */ /* 0x000ea8000c1e1900 */
[----:B------:R-:W3:Y:S04]  /*12e0*/  LDG.E R13, desc[UR4][R2.64+-0x4] ;  /* 0xfffffc04020d7981 */ /* 0x000ee8000c1e1900 */
[----:B------:R-:W4:Y:S04]  /*12f0*/  LDG.E R15, desc[UR4][R2.64] ;  /* 0x00000004020f7981 */ /* 0x000f28000c1e1900 */
[----:B------:R-:W5:Y:S04]  /*1300*/  LDG.E R17, desc[UR4][R2.64+0x4] ;  /* 0x0000040402117981 */ /* 0x000f68000c1e1900 */
[----:B------:R-:W5:Y:S04]  /*1310*/  LDG.E R19, desc[UR4][R2.64+0x8] ;  /* 0x0000080402137981 */ /* 0x000f68000c1e1900 */
[----:B------:R-:W5:Y:S04]  /*1320*/  LDG.E R21, desc[UR4][R2.64+0xc] ;  /* 0x00000c0402157981 */ /* 0x000f68000c1e1900 */
[----:B------:R-:W5:Y:S04]  /*1330*/  LDG.E R23, desc[UR4][R2.64+0x10] ;  /* 0x0000100402177981 */ /* 0x000f68000c1e1900 */
[----:B------:R-:W5:Y:S01]  /*1340*/  LDG.E R25, desc[UR4][R2.64+0x14] ;  /* 0x0000140402197981 */ /* 0x000f62000c1e1900 */
[----:B------:R-:W-:-:S02]  /*1350*/  IADD3 R8, P1, PT, R2, 0x20, RZ ;  /* 0x0000002002087810 */ /* 0x000fc40007f3e0ff */
[----:B------:R-:W-:Y:S02]  /*1360*/  PLOP3.LUT P0, PT, PT, PT, PT, 0x8, 0x80 ;  /* 0x000000000080781c */ /* 0x000fe40003f0e170 */
[----:B------:R-:W-:Y:S01]  /*1370*/  IADD3 R6, PT, PT, R6, 0x8, RZ ;  /* 0x0000000806067810 */ /* 0x000fe20007ffe0ff */
[--C-:B--2---:R-:W-:Y:S01]  /*1380*/  FADD R11, R11, -R0.reuse ;  /* 0x800000000b0b7221 */ /* 0x104fe20000000000 */
[----:B---3--:R-:W-:-:S04]  /*1390*/  FADD R13, R13, -R0 ;  /* 0x800000000d0d7221 */ /* 0x008fc80000000000 */
[----:B------:R0:W-:Y:S01]  /*13a0*/  STG.E desc[UR4][R2.64+-0x8], R11 ;  /* 0xfffff80b02007986 */ /* 0x0001e2000c101904 */
[----:B----4-:R-:W-:-:S03]  /*13b0*/  FADD R15, R15, -R0 ;  /* 0x800000000f0f7221 */ /* 0x010fc60000000000 */
[----:B------:R-:W-:Y:S01]  /*13c0*/  STG.E desc[UR4][R2.64+-0x4], R13 ;  /* 0xfffffc0d02007986 */ /* 0x000fe2000c101904 */
[----:B-----5:R-:W-:-:S03]  /*13d0*/  FADD R17, R17, -R0 ;  /* 0x8000000011117221 */ /* 0x020fc60000000000 */
[----:B------:R-:W-:Y:S01]  /*13e0*/  STG.E desc[UR4][R2.64], R15 ;  /* 0x0000000f02007986 */ /* 0x000fe2000c101904 */
[--C-:B------:R-:W-:Y:S01]  /*13f0*/  FADD R19, R19, -R0.reuse ;  /* 0x8000000013137221 */ /* 0x100fe20000000000 */
[----:B0-----:R-:W-:Y:S02]  /*1400*/  IMAD.X R11, RZ, RZ, R3, P1 ;  /* 0x000000ffff0b7224 */ /* 0x001fe400008e0603 */
[----:B------:R-:W-:Y:S01]  /*1410*/  STG.E desc[UR4][R2.64+0x4], R17 ;  /* 0x0000041102007986 */ /* 0x000fe2000c101904 */
[----:B------:R-:W-:-:S03]  /*1420*/  FADD R21, R21, -R0 ;  /* 0x8000000015157221 */ /* 0x000fc60000000000 */
[----:B------:R-:W-:Y:S01]  /*1430*/  STG.E desc[UR4][R2.64+0x8], R19 ;  /* 0x0000081302007986 */ /* 0x000fe2000c101904 */
[----:B------:R-:W-:-:S03]  /*1440*/  FADD R23, R23, -R0 ;  /* 0x8000000017177221 */ /* 0x000fc60000000000 */
[----:B------:R-:W-:Y:S01]  /*1450*/  STG.E desc[UR4][R2.64+0xc], R21 ;  /* 0x00000c1502007986 */ /* 0x000fe2000c101904 */
[----:B------:R-:W-:-:S03]  /*1460*/  FADD R25, R25, -R0 ;  /* 0x8000000019197221 */ /* 0x000fc60000000000 */
[----:B------:R-:W-:Y:S04]  /*1470*/  STG.E desc[UR4][R2.64+0x10], R23 ;  /* 0x0000101702007986 */ /* 0x000fe8000c101904 */
[----:B------:R0:W-:Y:S02]  /*1480*/  STG.E desc[UR4][R2.64+0x14], R25 ;  /* 0x0000141902007986 */ /* 0x0001e4000c101904 */
[----:B0-----:R-:W-:Y:S01]  /*1490*/  MOV R2, R8 ;  /* 0x0000000800027202 */ /* 0x001fe20000000f00 */
[----:B------:R-:W-:-:S07]  /*14a0*/  IMAD.MOV.U32 R3, RZ, RZ, R11 ;  /* 0x000000ffff037224 */ /* 0x000fce00078e000b */
.L_x_79:
[----:B------:R-:W-:-:S13]  /*14b0*/  ISETP.NE.OR P0, PT, R6, RZ, P0 ;  /* 0x000000ff0600720c */ /* 0x000fda0000705670 */
[----:B------:R-:W-:Y:S05]  /*14c0*/  @!P0 BRA `(.L_x_75) ;  /* 0x00000000004c8947 */ /* 0x000fea0003800000 */
.L_x_76:
[----:B------:R-:W2:Y:S04]  /*14d0*/  LDG.E R11, desc[UR4][R2.64+-0x8] ;  /* 0xfffff804020b7981 */ /* 0x000ea8000c1e1900 */
[----:B------:R-:W3:Y:S04]  /*14e0*/  LDG.E R13, desc[UR4][R2.64+-0x4] ;  /* 0xfffffc04020d7981 */ /* 0x000ee8000c1e1900 */
[----:B------:R-:W4:Y:S04]  /*14f0*/  LDG.E R15, desc[UR4][R2.64] ;  /* 0x00000004020f7981 */ /* 0x000f28000c1e1900 */
[----:B------:R-:W5:Y:S01]  /*1500*/  LDG.E R17, desc[UR4][R2.64+0x4] ;  /* 0x0000040402117981 */ /* 0x000f62000c1e1900 */
[----:B------:R-:W-:-:S02]  /*1510*/  IADD3 R6, PT, PT, R6, 0x4, RZ ;  /* 0x0000000406067810 */ /* 0x000fc40007ffe0ff */
[----:B------:R-:W-:Y:S02]  /*1520*/  IADD3 R8, P1, PT, R2, 0x10, RZ ;  /* 0x0000001002087810 */ /* 0x000fe40007f3e0ff */
[----:B------:R-:W-:Y:S02]  /*1530*/  ISETP.NE.AND P0, PT, R6, RZ, PT ;  /* 0x000000ff0600720c */ /* 0x000fe40003f05270 */
[----:B------:R-:W-:Y:S01]  /*1540*/  IADD3.X R19, PT, PT, RZ, R3, RZ, P1, !PT ;  /* 0x00000003ff137210 */ /* 0x000fe20000ffe4ff */
[--C-:B--2---:R-:W-:Y:S01]  /*1550*/  FADD R11, R11, -R0.reuse ;  /* 0x800000000b0b7221 */ /* 0x104fe20000000000 */
[----:B---3--:R-:W-:-:S04]  /*1560*/  FADD R13, R13, -R0 ;  /* 0x800000000d0d7221 */ /* 0x008fc80000000000 */
[----:B------:R-:W-:Y:S01]  /*1570*/  STG.E desc[UR4][R2.64+-0x8], R11 ;  /* 0xfffff80b02007986 */ /* 0x000fe2000c101904 */
[----:B----4-:R-:W-:-:S03]  /*1580*/  FADD R15, R15, -R0 ;  /* 0x800000000f0f7221 */ /* 0x010fc60000000000 */
[----:B------:R-:W-:Y:S01]  /*1590*/  STG.E desc[UR4][R2.64+-0x4], R13 ;  /* 0xfffffc0d02007986 */ /* 0x000fe2000c101904 */
[----:B-----5:R-:W-:-:S03]  /*15a0*/  FADD R17, R17, -R0 ;  /* 0x8000000011117221 */ /* 0x020fc60000000000 */
[----:B------:R-:W-:Y:S04]  /*15b0*/  STG.E desc[UR4][R2.64], R15 ;  /* 0x0000000f02007986 */ /* 0x000fe8000c101904 */
[----:B------:R0:W-:Y:S02]  /*15c0*/  STG.E desc[UR4][R2.64+0x4], R17 ;  /* 0x0000041102007986 */ /* 0x0001e4000c101904 */
[----:B0-----:R-:W-:Y:S01]  /*15d0*/  IMAD.MOV.U32 R2, RZ, RZ, R8 ;  /* 0x000000ffff027224 */ /* 0x001fe200078e0008 */
[----:B------:R-:W-:Y:S01]  /*15e0*/  MOV R3, R19 ;  /* 0x0000001300037202 */ /* 0x000fe20000000f00 */
[----:B------:R-:W-:Y:S06]  /*15f0*/  @P0 BRA `(.L_x_76) ;  /* 0xfffffffc00b40947 */ /* 0x000fec000383ffff */
.L_x_75:
[----:B------:R-:W-:-:S13]  /*1600*/  ISETP.NE.AND P0, PT, R7, RZ, PT ;  /* 0x000000ff0700720c */ /* 0x000fda0003f05270 */
[----:B------:R-:W-:Y:S05]  /*1610*/  @!P0 EXIT ;  /* 0x000000000000894d */ /* 0x000fea0003800000 */
[----:B------:R-:W-:Y:S01]  /*1620*/  IMAD.WIDE.U32 R4, R9, 0x4, R4 ;  /* 0x0000000409047825 */ /* 0x000fe200078e0004 */
[----:B------:R-:W-:-:S07]  /*1630*/  IADD3 R7, PT, PT, -R7, RZ, RZ ;  /* 0x000000ff07077210 */ /* 0x000fce0007ffe1ff */
.L_x_80:
[----:B------:R-:W-:Y:S01]  /*1640*/  IMAD.MOV.U32 R2, RZ, RZ, R4 ;  /* 0x000000ffff027224 */ /* 0x000fe200078e0004 */
[----:B------:R-:W-:-:S05]  /*1650*/  MOV R3, R5 ;  /* 0x0000000500037202 */ /* 0x000fca0000000f00 */
[----:B------:R-:W2:Y:S01]  /*1660*/  LDG.E R5, desc[UR4][R2.64] ;  /* 0x0000000402057981 */ /* 0x000ea2000c1e1900 */
[----:B------:R-:W-:Y:S02]  /*1670*/  IADD3 R7, PT, PT, R7, 0x1, RZ ;  /* 0x0000000107077810 */ /* 0x000fe40007ffe0ff */
[----:B------:R-:W-:Y:S02]  /*1680*/  IADD3 R4, P1, PT, R2, 0x4, RZ ;  /* 0x0000000402047810 */ /* 0x000fe40007f3e0ff */
[----:B------:R-:W-:Y:S01]  /*1690*/  ISETP.NE.AND P0, PT, R7, RZ, PT ;  /* 0x000000ff0700720c */ /* 0x000fe20003f05270 */
[----:B--2---:R-:W-:-:S05]  /*16a0*/  FADD R5, R5, -R0 ;  /* 0x8000000005057221 */ /* 0x004fca0000000000 */
[----:B------:R0:W-:Y:S02]  /*16b0*/  STG.E desc[UR4][R2.64], R5 ;  /* 0x0000000502007986 */ /* 0x0001e4000c101904 */
[----:B0-----:R-:W-:-:S05]  /*16c0*/  IMAD.X R5, RZ, RZ, R3, P1 ;  /* 0x000000ffff057224 */ /* 0x001fca00008e0603 */
[----:B------:R-:W-:Y:S05]  /*16d0*/  @P0 BRA `(.L_x_80) ;  /* 0xfffffffc00d80947 */ /* 0x000fea000383ffff */
[----:B------:R-:W-:Y:S05]  /*16e0*/  EXIT ;  /* 0x000000000000794d */ /* 0x000fea0003800000 */
        .weak           $__internal_2_$__cuda_sm3x_div_rn_noftz_f32_slowpath
        .type           $__internal_2_$__cuda_sm3x_div_rn_noftz_f32_slowpath,@function
        .size           $__internal_2_$__cuda_sm3x_div_rn_noftz_f32_slowpath,(.L_x_92 - $__internal_2_$__cuda_sm3x_div_rn_noftz_f32_slowpath)
$__internal_2_$__cuda_sm3x_div_rn_noftz_f32_slowpath:
[----:B------:R-:W-:Y:S02]  /*16f0*/  SHF.R.U32.HI R7, RZ, 0x17, R8 ;  /* 0x00000017ff077819 */ /* 0x000fe40000011608 */
[----:B------:R-:W-:Y:S02]  /*1700*/  SHF.R.U32.HI R0, RZ, 0x17, R3 ;  /* 0x00000017ff007819 */ /* 0x000fe40000011603 */
[----:B------:R-:W-:Y:S02]  /*1710*/  LOP3.LUT R7, R7, 0xff, RZ, 0xc0, !PT ;  /* 0x000000ff07077812 */ /* 0x000fe400078ec0ff */
[----:B------:R-:W-:Y:S02]  /*1720*/  LOP3.LUT R12, R0, 0xff, RZ, 0xc0, !PT ;  /* 0x000000ff000c7812 */ /* 0x000fe400078ec0ff */
[----:B------:R-:W-:Y:S02]  /*1730*/  IADD3 R10, PT, PT, R7, -0x1, RZ ;  /* 0xffffffff070a7810 */ /* 0x000fe40007ffe0ff */
[----:B------:R-:W-:-:S02]  /*1740*/  IADD3 R11, PT, PT, R12, -0x1, RZ ;  /* 0xffffffff0c0b7810 */ /* 0x000fc40007ffe0ff */
[----:B------:R-:W-:-:S04]  /*1750*/  ISETP.GT.U32.AND P0, PT, R10, 0xfd, PT ;  /* 0x000000fd0a00780c */ /* 0x000fc80003f04070 */
[----:B------:R-:W-:-:S13]  /*1760*/  ISETP.GT.U32.OR P0, PT, R11, 0xfd, P0 ;  /* 0x000000fd0b00780c */ /* 0x000fda0000704470 */
[----:B------:R-:W-:Y:S01]  /*1770*/  @!P0 IMAD.MOV.U32 R9, RZ, RZ, RZ ;  /* 0x000000ffff098224 */ /* 0x000fe200078e00ff */
[----:B------:R-:W-:Y:S06]  /*1780*/  @!P0 BRA `(.L_x_81) ;  /* 0x0000000000608947 */ /* 0x000fec0003800000 */
[----:B------:R-:W-:Y:S02]  /*1790*/  FSETP.GTU.FTZ.AND P0, PT, |R3|, +INF , PT ;  /* 0x7f8000000300780b */ /* 0x000fe40003f1c200 */
[----:B------:R-:W-:Y:S02]  /*17a0*/  FSETP.GTU.FTZ.AND P2, PT, |R8|, +INF , PT ;  /* 0x7f8000000800780b */ /* 0x000fe40003f5c200 */
[----:B------:R-:W-:Y:S02]  /*17b0*/  MOV R0, R8 ;  /* 0x0000000800007202 */ /* 0x000fe40000000f00 */
        /* <DEDUP_REMOVED lines=21> */
.L_x_81:
[----:B------:R-:W-:-:S04]  /*1910*/  LEA R11, R7, 0xc0800000, 0x17 ;  /* 0xc0800000070b7811 */ /* 0x000fc800078eb8ff */
[----:B------:R-:W-:Y:S01]  /*1920*/  IADD3 R11, PT, PT, -R11, R8, RZ ;  /* 0x000000080b0b7210 */ /* 0x000fe20007ffe1ff */
[----:B------:R-:W-:-:S03]  /*1930*/  VIADD R8, R12, 0xffffff81 ;  /* 0xffffff810c087836 */ /* 0x000fc60000000000 */
[----:B------:R-:W0:Y:S01]  /*1940*/  MUFU.RCP R10, R11 ;  /* 0x0000000b000a7308 */ /* 0x000e220000001000 */
[----:B------:R-:W-:Y:S01]  /*1950*/  FADD.FTZ R13, -R11, -RZ ;  /* 0x800000ff0b0d7221 */ /* 0x000fe20000010100 */
[C---:B------:R-:W-:Y:S01]  /*1960*/  IMAD R0, R8.reuse, -0x800000, R3 ;  /* 0xff80000008007824 */ /* 0x040fe200078e0203 */
[----:B------:R-:W-:-:S04]  /*1970*/  IADD3 R8, PT, PT, R8, 0x7f, -R7 ;  /* 0x0000007f08087810 */ /* 0x000fc80007ffe807 */
[----:B------:R-:W-:Y:S01]  /*1980*/  IADD3 R8, PT, PT, R8, R9, RZ ;  /* 0x0000000908087210 */ /* 0x000fe20007ffe0ff */
        /* <DEDUP_REMOVED lines=21> */
[CCC-:B------:R-:W-:Y:S01]  /*1ae0*/  FFMA.RM R8, R12.reuse, R10.reuse, R15.reuse ;  /* 0x0000000a0c087223 */ /* 0x1c0fe2000000400f */
[C---:B------:R-:W-:Y:S02]  /*1af0*/  ISETP.NE.AND P3, PT, R9.reuse, RZ, PT ;  /* 0x000000ff0900720c */ /* 0x040fe40003f65270 */
[----:B------:R-:W-:Y:S02]  /*1b00*/  ISETP.NE.AND P2, PT, R9, RZ, PT ;  /* 0x000000ff0900720c */ /* 0x000fe40003f45270 */
[----:B------:R-:W-:Y:S01]  /*1b10*/  LOP3.LUT R7, R3, 0x7fffff, RZ, 0xc0, !PT ;  /* 0x007fffff03077812 */ /* 0x000fe200078ec0ff */
[----:B------:R-:W-:Y:S01]  /*1b20*/  FFMA.RP R3, R12, R10, R15 ;  /* 0x0000000a0c037223 */ /* 0x000fe2000000800f */
[----:B------:R-:W-:Y:S02]  /*1b30*/  IADD3 R10, PT, PT, R9, 0x20, RZ ;  /* 0x00000020090a7810 */ /* 0x000fe40007ffe0ff */
[----:B------:R-:W-:-:S02]  /*1b40*/  LOP3.LUT R7, R7, 0x800000, RZ, 0xfc, !PT ;  /* 0x0080000007077812 */ /* 0x000fc400078efcff */
[----:B------:R-:W-:Y:S02]  /*1b50*/  IADD3 R9, PT, PT, -R9, RZ, RZ ;  /* 0x000000ff09097210 */ /* 0x000fe40007ffe1ff */
[----:B------:R-:W-:Y:S02]  /*1b60*/  SHF.L.U32 R10, R7, R10, RZ ;  /* 0x0000000a070a7219 */ /* 0x000fe400000006ff */
[----:B------:R-:W-:Y:S02]  /*1b70*/  FSETP.NEU.FTZ.AND P0, PT, R3, R8, PT ;  /* 0x000000080300720b */ /* 0x000fe40003f1d000 */
[----:B------:R-:W-:Y:S02]  /*1b80*/  SEL R8, R9, RZ, P3 ;  /* 0x000000ff09087207 */ /* 0x000fe40001800000 */
[----:B------:R-:W-:Y:S02]  /*1b90*/  ISETP.NE.AND P2, PT, R10, RZ, P2 ;  /* 0x000000ff0a00720c */ /* 0x000fe40001745270 */
[----:B------:R-:W-:-:S02]  /*1ba0*/  SHF.R.U32.HI R8, RZ, R8, R7 ;  /* 0x00000008ff087219 */ /* 0x000fc40000011607 */
[----:B------:R-:W-:Y:S02]  /*1bb0*/  PLOP3.LUT P0, PT, P0, P2, PT, 0xf8, 0x8f ;  /* 0x00000000008f781c */ /* 0x000fe40000705f70 */
[----:B------:R-:W-:Y:S02]  /*1bc0*/  SHF.R.U32.HI R10, RZ, 0x1, R8 ;  /* 0x00000001ff0a7819 */ /* 0x000fe40000011608 */
[----:B------:R-:W-:-:S04]  /*1bd0*/  SEL R3, RZ, 0x1, !P0 ;  /* 0x00000001ff037807 */ /* 0x000fc80004000000 */
[----:B------:R-:W-:-:S04]  /*1be0*/  LOP3.LUT R3, R3, 0x1, R10, 0xf8, !PT ;  /* 0x0000000103037812 */ /* 0x000fc800078ef80a */
[----:B------:R-:W-:-:S05]  /*1bf0*/  LOP3.LUT R3, R3, R8, RZ, 0xc0, !PT ;  /* 0x0000000803037212 */ /* 0x000fca00078ec0ff */
[----:B------:R-:W-:-:S05]  /*1c00*/  IMAD.IADD R3, R10, 0x1, R3 ;  /* 0x000000010a037824 */ /* 0x000fca00078e0203 */
[----:B------:R-:W-:Y:S01]  /*1c10*/  LOP3.LUT R0, R3, R0, RZ, 0xfc, !PT ;  /* 0x0000000003007212 */ /* 0x000fe200078efcff */
[----:B------:R-:W-:Y:S06]  /*1c20*/  BRA `(.L_x_88) ;  /* 0x0000000000347947 */ /* 0x000fec0003800000 */
.L_x_87:
[----:B------:R-:W-:-:S04]  /*1c30*/  LOP3.LUT R0, R0, 0x80000000, RZ, 0xc0, !PT ;  /* 0x8000000000007812 */ /* 0x000fc800078ec0ff */
[----:B------:R-:W-:Y:S01]  /*1c40*/  LOP3.LUT R0, R0, 0x7f800000, RZ, 0xfc, !PT ;  /* 0x7f80000000007812 */ /* 0x000fe200078efcff */
[----:B------:R-:W-:Y:S06]  /*1c50*/  BRA `(.L_x_88) ;  /* 0x0000000000287947 */ /* 0x000fec0003800000 */
.L_x_86:
[----:B------:R-:W-:Y:S01]  /*1c60*/  LEA R0, R8, R0, 0x17 ;  /* 0x0000000008007211 */ /* 0x000fe200078eb8ff */
[----:B------:R-:W-:Y:S06]  /*1c70*/  BRA `(.L_x_88) ;  /* 0x0000000000207947 */ /* 0x000fec0003800000 */
.L_x_85:
[----:B------:R-:W-:-:S04]  /*1c80*/  LOP3.LUT R0, R8, 0x80000000, R3, 0x48, !PT ;  /* 0x8000000008007812 */ /* 0x000fc800078e4803 */
[----:B------:R-:W-:Y:S01]  /*1c90*/  LOP3.LUT R0, R0, 0x7f800000, RZ, 0xfc, !PT ;  /* 0x7f80000000007812 */ /* 0x000fe200078efcff */
[----:B------:R-:W-:Y:S06]  /*1ca0*/  BRA `(.L_x_88) ;  /* 0x0000000000147947 */ /* 0x000fec0003800000 */
.L_x_84:
[----:B------:R-:W-:Y:S01]  /*1cb0*/  LOP3.LUT R0, R8, 0x80000000, R3, 0x48, !PT ;  /* 0x8000000008007812 */ /* 0x000fe200078e4803 */
[----:B------:R-:W-:Y:S06]  /*1cc0*/  BRA `(.L_x_88) ;  /* 0x00000000000c7947 */ /* 0x000fec0003800000 */
.L_x_83:
[----:B------:R-:W0:Y:S01]  /*1cd0*/  MUFU.RSQ R0, -QNAN ;  /* 0xffc0000000007908 */ /* 0x000e220000001400 */
[----:B------:R-:W-:Y:S05]  /*1ce0*/  BRA `(.L_x_88) ;  /* 0x0000000000047947 */ /* 0x000fea0003800000 */
.L_x_82:
[----:B------:R-:W-:-:S07]  /*1cf0*/  FADD.FTZ R0, R3, R0 ;  /* 0x0000000003007221 */ /* 0x000fce0000010000 */
.L_x_88:
[----:B------:R-:W-:-:S04]  /*1d00*/  HFMA2 R3, -RZ, RZ, 0, 0 ;  /* 0x00000000ff037431 */ /* 0x000fc800000001ff */
[----:B0-----:R-:W-:Y:S05]  /*1d10*/  RET.REL.NODEC R2 `(_Z14zero_the_forceP6traces) ;  /* 0xffffffe002b87950 */ /* 0x001fea0003c3ffff */
.L_x_89:
        /* <DEDUP_REMOVED lines=14> */
.L_x_92:


//--------------------- .nv.global.init           --------------------------
	.section	.nv.global.init,"aw",@progbits
.nv.global.init:
	.type		$str,@object
	.size		$str,(.L_0 - $str)
$str:
        /*0000*/ 	.byte	0x09, 0x27, 0x6b, 0x65, 0x72, 0x6e, 0x65, 0x6c, 0x27, 0x20, 0x62, 0x6c, 0x6f, 0x63, 0x6b, 0x20
        /*0010*/ 	.byte	0x28, 0x25, 0x64, 0x2c, 0x25, 0x64, 0x29, 0x28, 0x25, 0x64, 0x29, 0x2c, 0x20, 0x63, 0x6f, 0x72
        /*0020*/ 	.byte	0x72, 0x3a, 0x20, 0x25, 0x66, 0x2c, 0x20, 0x6f, 0x66, 0x66, 0x73, 0x65, 0x74, 0x3a, 0x20, 0x25
        /*0030*/ 	.byte	0x66, 0x2c, 0x20, 0x73, 0x63, 0x61, 0x6c, 0x69, 0x6e, 0x67, 0x3a, 0x20, 0x25, 0x66, 0x2e, 0x0a
        /*0040*/ 	.byte	0x00
.L_0:


//--------------------- .nv.shared._Z6kernelPK6tracesS1_PfS2_S2_ --------------------------
	.section	.nv.shared._Z6kernelPK6tracesS1_PfS2_S2_,"aw",@nobits
	.sectionflags	@""
	.align	4
.nv.shared._Z6kernelPK6tracesS1_PfS2_S2_:
	.zero		13336


//--------------------- .nv.shared.reserved.0     --------------------------
	.section	.nv.shared.reserved.0,"aw",@nobits
	.weak		__nv_reservedSMEM_offset_0_alias
	.size		__nv_reservedSMEM_offset_0_alias, 0, 64
	.other		__nv_reservedSMEM_offset_0_alias,@"STO_CUDA_RESERVED_SHARED STV_DEFAULT"
__nv_reservedSMEM_offset_0_alias:
	.zero		0
	.zero		64


//--------------------- .nv.constant0._Z6kernelPK6tracesS1_PfS2_S2_ --------------------------
	.section	.nv.constant0._Z6kernelPK6tracesS1_PfS2_S2_,"a",@progbits
	.sectionflags	@""
	.align	4
.nv.constant0._Z6kernelPK6tracesS1_PfS2_S2_:
	.zero		936


//--------------------- .nv.constant0._Z14zero_the_forceP6traces --------------------------
	.section	.nv.constant0._Z14zero_the_forceP6traces,"a",@progbits
	.sectionflags	@""
	.align	4
.nv.constant0._Z14zero_the_forceP6traces:
	.zero		904


//--------------------- SYMBOLS --------------------------

	.type		.nv.reservedSmem.offset0,@object
	.size		.nv.reservedSmem.offset0,0x4
	.type		.nv.reservedSmem.cap,@object
	.size		.nv.reservedSmem.cap,0x4
	.type		vprintf,@function
